//
// Generated by NVIDIA NVVM Compiler
//
// Compiler Build ID: CL-36424714
// Cuda compilation tools, release 13.0, V13.0.88
// Based on NVVM 20.0.0
//

.version 9.0
.target sm_100
.address_size 64

	// .globl	_Z9meanShiftPdmS_mS_miid
.func  (.param .b64 func_retval0) __internal_accurate_pow
(
	.param .b64 __internal_accurate_pow_param_0
)
;
.extern .shared .align 16 .b8 yShared[];

.visible .entry _Z9meanShiftPdmS_mS_miid(
	.param .u64 .ptr .align 1 _Z9meanShiftPdmS_mS_miid_param_0,
	.param .u64 _Z9meanShiftPdmS_mS_miid_param_1,
	.param .u64 .ptr .align 1 _Z9meanShiftPdmS_mS_miid_param_2,
	.param .u64 _Z9meanShiftPdmS_mS_miid_param_3,
	.param .u64 .ptr .align 1 _Z9meanShiftPdmS_mS_miid_param_4,
	.param .u64 _Z9meanShiftPdmS_mS_miid_param_5,
	.param .u32 _Z9meanShiftPdmS_mS_miid_param_6,
	.param .u32 _Z9meanShiftPdmS_mS_miid_param_7,
	.param .f64 _Z9meanShiftPdmS_mS_miid_param_8
)
{
	.reg .pred 	%p<142>;
	.reg .b32 	%r<287>;
	.reg .b32 	%f<7>;
	.reg .b64 	%rd<103>;
	.reg .b64 	%fd<458>;

	ld.param.u64 	%rd35, [_Z9meanShiftPdmS_mS_miid_param_0];
	ld.param.u64 	%rd36, [_Z9meanShiftPdmS_mS_miid_param_1];
	ld.param.u64 	%rd37, [_Z9meanShiftPdmS_mS_miid_param_4];
	ld.param.u64 	%rd38, [_Z9meanShiftPdmS_mS_miid_param_5];
	ld.param.u32 	%r107, [_Z9meanShiftPdmS_mS_miid_param_6];
	ld.param.u32 	%r108, [_Z9meanShiftPdmS_mS_miid_param_7];
	ld.param.f64 	%fd78, [_Z9meanShiftPdmS_mS_miid_param_8];
	cvta.to.global.u64 	%rd1, %rd35;
	cvta.to.global.u64 	%rd2, %rd37;
	mov.u32 	%r109, %ntid.x;
	mov.u32 	%r110, %ctaid.x;
	mov.u32 	%r1, %tid.x;
	mad.lo.s32 	%r2, %r109, %r110, %r1;
	cvt.s64.s32 	%rd39, %r2;
	mul.lo.s64 	%rd3, %rd38, %rd39;
	mul.lo.s64 	%rd4, %rd36, %rd39;
	add.s64 	%rd5, %rd1, %rd4;
	setp.lt.s32 	%p2, %r108, 1;
	@%p2 bra 	$L__BB0_13;
	mul.lo.s32 	%r3, %r108, %r1;
	add.s32 	%r112, %r108, -1;
	and.b32  	%r4, %r108, 15;
	setp.lt.u32 	%p3, %r112, 15;
	mov.b32 	%r258, 0;
	@%p3 bra 	$L__BB0_4;
	and.b32  	%r258, %r108, 2147483632;
	mov.b32 	%r256, 0;
$L__BB0_3:
	.pragma "nounroll";
	mul.wide.u32 	%rd40, %r256, 8;
	add.s64 	%rd41, %rd5, %rd40;
	ld.global.f64 	%fd79, [%rd41];
	add.s32 	%r114, %r256, %r3;
	shl.b32 	%r115, %r114, 3;
	mov.u32 	%r116, yShared;
	add.s32 	%r117, %r116, %r115;
	st.shared.f64 	[%r117], %fd79;
	ld.global.f64 	%fd80, [%rd41+8];
	st.shared.f64 	[%r117+8], %fd80;
	ld.global.f64 	%fd81, [%rd41+16];
	st.shared.f64 	[%r117+16], %fd81;
	ld.global.f64 	%fd82, [%rd41+24];
	st.shared.f64 	[%r117+24], %fd82;
	ld.global.f64 	%fd83, [%rd41+32];
	st.shared.f64 	[%r117+32], %fd83;
	ld.global.f64 	%fd84, [%rd41+40];
	st.shared.f64 	[%r117+40], %fd84;
	ld.global.f64 	%fd85, [%rd41+48];
	st.shared.f64 	[%r117+48], %fd85;
	ld.global.f64 	%fd86, [%rd41+56];
	st.shared.f64 	[%r117+56], %fd86;
	ld.global.f64 	%fd87, [%rd41+64];
	st.shared.f64 	[%r117+64], %fd87;
	ld.global.f64 	%fd88, [%rd41+72];
	st.shared.f64 	[%r117+72], %fd88;
	ld.global.f64 	%fd89, [%rd41+80];
	st.shared.f64 	[%r117+80], %fd89;
	ld.global.f64 	%fd90, [%rd41+88];
	st.shared.f64 	[%r117+88], %fd90;
	ld.global.f64 	%fd91, [%rd41+96];
	st.shared.f64 	[%r117+96], %fd91;
	ld.global.f64 	%fd92, [%rd41+104];
	st.shared.f64 	[%r117+104], %fd92;
	ld.global.f64 	%fd93, [%rd41+112];
	st.shared.f64 	[%r117+112], %fd93;
	ld.global.f64 	%fd94, [%rd41+120];
	st.shared.f64 	[%r117+120], %fd94;
	add.s32 	%r256, %r256, 16;
	setp.ne.s32 	%p4, %r256, %r258;
	@%p4 bra 	$L__BB0_3;
$L__BB0_4:
	setp.eq.s32 	%p5, %r4, 0;
	@%p5 bra 	$L__BB0_13;
	and.b32  	%r9, %r108, 7;
	setp.lt.u32 	%p6, %r4, 8;
	@%p6 bra 	$L__BB0_7;
	mul.wide.u32 	%rd42, %r258, 8;
	add.s64 	%rd43, %rd5, %rd42;
	ld.global.f64 	%fd95, [%rd43];
	add.s32 	%r118, %r258, %r3;
	shl.b32 	%r119, %r118, 3;
	mov.u32 	%r120, yShared;
	add.s32 	%r121, %r120, %r119;
	st.shared.f64 	[%r121], %fd95;
	ld.global.f64 	%fd96, [%rd43+8];
	st.shared.f64 	[%r121+8], %fd96;
	ld.global.f64 	%fd97, [%rd43+16];
	st.shared.f64 	[%r121+16], %fd97;
	ld.global.f64 	%fd98, [%rd43+24];
	st.shared.f64 	[%r121+24], %fd98;
	ld.global.f64 	%fd99, [%rd43+32];
	st.shared.f64 	[%r121+32], %fd99;
	ld.global.f64 	%fd100, [%rd43+40];
	st.shared.f64 	[%r121+40], %fd100;
	ld.global.f64 	%fd101, [%rd43+48];
	st.shared.f64 	[%r121+48], %fd101;
	ld.global.f64 	%fd102, [%rd43+56];
	st.shared.f64 	[%r121+56], %fd102;
	add.s32 	%r258, %r258, 8;
$L__BB0_7:
	setp.eq.s32 	%p7, %r9, 0;
	@%p7 bra 	$L__BB0_13;
	and.b32  	%r12, %r108, 3;
	setp.lt.u32 	%p8, %r9, 4;
	@%p8 bra 	$L__BB0_10;
	mul.wide.u32 	%rd44, %r258, 8;
	add.s64 	%rd45, %rd5, %rd44;
	ld.global.f64 	%fd103, [%rd45];
	add.s32 	%r122, %r258, %r3;
	shl.b32 	%r123, %r122, 3;
	mov.u32 	%r124, yShared;
	add.s32 	%r125, %r124, %r123;
	st.shared.f64 	[%r125], %fd103;
	ld.global.f64 	%fd104, [%rd45+8];
	st.shared.f64 	[%r125+8], %fd104;
	ld.global.f64 	%fd105, [%rd45+16];
	st.shared.f64 	[%r125+16], %fd105;
	ld.global.f64 	%fd106, [%rd45+24];
	st.shared.f64 	[%r125+24], %fd106;
	add.s32 	%r258, %r258, 4;
$L__BB0_10:
	setp.eq.s32 	%p9, %r12, 0;
	@%p9 bra 	$L__BB0_13;
	mov.b32 	%r261, 0;
	mov.u32 	%r129, yShared;
$L__BB0_12:
	.pragma "nounroll";
	mul.wide.u32 	%rd46, %r258, 8;
	add.s64 	%rd47, %rd5, %rd46;
	ld.global.f64 	%fd107, [%rd47];
	add.s32 	%r127, %r258, %r3;
	shl.b32 	%r128, %r127, 3;
	add.s32 	%r130, %r129, %r128;
	st.shared.f64 	[%r130], %fd107;
	add.s32 	%r258, %r258, 1;
	add.s32 	%r261, %r261, 1;
	setp.ne.s32 	%p10, %r261, %r12;
	@%p10 bra 	$L__BB0_12;
$L__BB0_13:
	bar.sync 	0;
	setp.ge.s32 	%p11, %r2, %r107;
	@%p11 bra 	$L__BB0_124;
	add.s64 	%rd6, %rd2, %rd3;
	setp.lt.s32 	%p12, %r108, 1;
	@%p12 bra 	$L__BB0_27;
	add.s32 	%r132, %r108, -1;
	and.b32  	%r19, %r108, 15;
	setp.lt.u32 	%p13, %r132, 15;
	mov.b32 	%r262, 0;
	@%p13 bra 	$L__BB0_18;
	and.b32  	%r262, %r108, 2147483632;
	mov.b32 	%r275, 0;
$L__BB0_17:
	.pragma "nounroll";
	mul.wide.u32 	%rd48, %r275, 8;
	add.s64 	%rd49, %rd6, %rd48;
	mov.b64 	%rd50, 0;
	st.global.u64 	[%rd49], %rd50;
	st.global.u64 	[%rd49+8], %rd50;
	st.global.u64 	[%rd49+16], %rd50;
	st.global.u64 	[%rd49+24], %rd50;
	st.global.u64 	[%rd49+32], %rd50;
	st.global.u64 	[%rd49+40], %rd50;
	st.global.u64 	[%rd49+48], %rd50;
	st.global.u64 	[%rd49+56], %rd50;
	st.global.u64 	[%rd49+64], %rd50;
	st.global.u64 	[%rd49+72], %rd50;
	st.global.u64 	[%rd49+80], %rd50;
	st.global.u64 	[%rd49+88], %rd50;
	st.global.u64 	[%rd49+96], %rd50;
	st.global.u64 	[%rd49+104], %rd50;
	st.global.u64 	[%rd49+112], %rd50;
	st.global.u64 	[%rd49+120], %rd50;
	add.s32 	%r275, %r275, 16;
	setp.eq.s32 	%p14, %r275, %r262;
	@%p14 bra 	$L__BB0_18;
	bra.uni 	$L__BB0_17;
$L__BB0_18:
	setp.eq.s32 	%p15, %r19, 0;
	@%p15 bra 	$L__BB0_27;
	and.b32  	%r22, %r108, 7;
	setp.lt.u32 	%p16, %r19, 8;
	@%p16 bra 	$L__BB0_21;
	mul.wide.u32 	%rd51, %r262, 8;
	add.s64 	%rd52, %rd6, %rd51;
	mov.b64 	%rd53, 0;
	st.global.u64 	[%rd52], %rd53;
	st.global.u64 	[%rd52+8], %rd53;
	st.global.u64 	[%rd52+16], %rd53;
	st.global.u64 	[%rd52+24], %rd53;
	st.global.u64 	[%rd52+32], %rd53;
	st.global.u64 	[%rd52+40], %rd53;
	st.global.u64 	[%rd52+48], %rd53;
	st.global.u64 	[%rd52+56], %rd53;
	add.s32 	%r262, %r262, 8;
$L__BB0_21:
	setp.eq.s32 	%p17, %r22, 0;
	@%p17 bra 	$L__BB0_27;
	and.b32  	%r25, %r108, 3;
	setp.lt.u32 	%p18, %r22, 4;
	@%p18 bra 	$L__BB0_24;
	mul.wide.u32 	%rd54, %r262, 8;
	add.s64 	%rd55, %rd6, %rd54;
	mov.b64 	%rd56, 0;
	st.global.u64 	[%rd55], %rd56;
	st.global.u64 	[%rd55+8], %rd56;
	st.global.u64 	[%rd55+16], %rd56;
	st.global.u64 	[%rd55+24], %rd56;
	add.s32 	%r262, %r262, 4;
$L__BB0_24:
	setp.eq.s32 	%p19, %r25, 0;
	@%p19 bra 	$L__BB0_27;
	mov.b32 	%r266, 0;
$L__BB0_26:
	.pragma "nounroll";
	mul.wide.u32 	%rd57, %r262, 8;
	add.s64 	%rd58, %rd6, %rd57;
	mov.b64 	%rd59, 0;
	st.global.u64 	[%rd58], %rd59;
	add.s32 	%r262, %r262, 1;
	add.s32 	%r266, %r266, 1;
	setp.ne.s32 	%p20, %r266, %r25;
	@%p20 bra 	$L__BB0_26;
$L__BB0_27:
	setp.lt.s32 	%p21, %r107, 1;
	mov.f64 	%fd456, 0d0000000000000000;
	@%p21 bra 	$L__BB0_99;
	setp.lt.s32 	%p22, %r108, 1;
	mul.lo.s32 	%r32, %r108, %r1;
	mov.f64 	%fd109, 0d4000000000000000;
	{
	.reg .b32 %temp; 
	mov.b64 	{%temp, %r33}, %fd109;
	}
	and.b32  	%r34, %r33, 2146435072;
	setp.eq.s32 	%p23, %r34, 1062207488;
	setp.lt.s32 	%p24, %r33, 0;
	selp.b32 	%r35, 0, 2146435072, %p24;
	and.b32  	%r135, %r33, 2147483647;
	setp.ne.s32 	%p25, %r135, 1071644672;
	and.pred  	%p1, %p23, %p25;
	or.b32  	%r36, %r35, -2147483648;
	mul.f64 	%fd1, %fd78, %fd78;
	add.f64 	%fd2, %fd1, %fd1;
	@%p22 bra 	$L__BB0_91;
	and.b32  	%r37, %r108, 15;
	and.b32  	%r38, %r108, 7;
	and.b32  	%r39, %r108, 3;
	mov.b32 	%r267, 0;
	mov.f64 	%fd456, 0d0000000000000000;
$L__BB0_30:
	ld.param.u64 	%rd95, [_Z9meanShiftPdmS_mS_miid_param_3];
	add.s32 	%r166, %r108, -1;
	setp.lt.u32 	%p36, %r166, 3;
	cvt.u64.u32 	%rd60, %r267;
	mul.lo.s64 	%rd7, %rd95, %rd60;
	mov.f64 	%fd452, 0d0000000000000000;
	mov.b32 	%r274, 0;
	@%p36 bra 	$L__BB0_53;
	ld.param.u64 	%rd93, [_Z9meanShiftPdmS_mS_miid_param_2];
	and.b32  	%r167, %r108, 2147483644;
	neg.s32 	%r269, %r167;
	shl.b32 	%r168, %r32, 3;
	mov.u32 	%r169, yShared;
	add.s32 	%r170, %r168, %r169;
	add.s32 	%r268, %r170, 16;
	cvta.to.global.u64 	%rd61, %rd93;
	add.s64 	%rd62, %rd61, %rd7;
	add.s64 	%rd96, %rd62, 16;
	mov.f64 	%fd452, 0d0000000000000000;
$L__BB0_32:
	setp.lt.s32 	%p37, %r33, 0;
	setp.eq.s32 	%p38, %r34, 1062207488;
	ld.global.f64 	%fd161, [%rd96+-16];
	ld.shared.f64 	%fd162, [%r268+-16];
	sub.f64 	%fd5, %fd161, %fd162;
	{
	.reg .b32 %temp; 
	mov.b64 	{%temp, %r45}, %fd5;
	}
	abs.f64 	%fd6, %fd5;
	{ // callseq 0, 0
	.param .b64 param0;
	st.param.f64 	[param0], %fd6;
	.param .b64 retval0;
	call.uni (retval0), 
	__internal_accurate_pow, 
	(
	param0
	);
	ld.param.f64 	%fd163, [retval0];
	} // callseq 0
	setp.lt.s32 	%p40, %r45, 0;
	neg.f64 	%fd165, %fd163;
	selp.f64 	%fd166, %fd165, %fd163, %p38;
	selp.f64 	%fd167, %fd166, %fd163, %p40;
	setp.eq.f64 	%p41, %fd5, 0d0000000000000000;
	selp.b32 	%r171, %r45, 0, %p38;
	or.b32  	%r172, %r171, 2146435072;
	selp.b32 	%r173, %r172, %r171, %p37;
	mov.b32 	%r174, 0;
	mov.b64 	%fd168, {%r174, %r173};
	selp.f64 	%fd441, %fd168, %fd167, %p41;
	add.f64 	%fd169, %fd5, 0d4000000000000000;
	{
	.reg .b32 %temp; 
	mov.b64 	{%temp, %r175}, %fd169;
	}
	and.b32  	%r176, %r175, 2146435072;
	setp.ne.s32 	%p42, %r176, 2146435072;
	@%p42 bra 	$L__BB0_37;
	setp.nan.f64 	%p43, %fd5, %fd5;
	@%p43 bra 	$L__BB0_36;
	setp.neu.f64 	%p44, %fd6, 0d7FF0000000000000;
	@%p44 bra 	$L__BB0_37;
	selp.b32 	%r177, %r36, %r35, %p1;
	selp.b32 	%r178, %r177, %r35, %p40;
	mov.b32 	%r179, 0;
	mov.b64 	%fd441, {%r179, %r178};
	bra.uni 	$L__BB0_37;
$L__BB0_36:
	mov.f64 	%fd170, 0d4000000000000000;
	add.rn.f64 	%fd441, %fd5, %fd170;
$L__BB0_37:
	setp.eq.f64 	%p49, %fd5, 0d3FF0000000000000;
	selp.f64 	%fd171, 0d3FF0000000000000, %fd441, %p49;
	add.f64 	%fd11, %fd452, %fd171;
	ld.global.f64 	%fd172, [%rd96+-8];
	ld.shared.f64 	%fd173, [%r268+-8];
	sub.f64 	%fd12, %fd172, %fd173;
	{
	.reg .b32 %temp; 
	mov.b64 	{%temp, %r46}, %fd12;
	}
	abs.f64 	%fd13, %fd12;
	{ // callseq 1, 0
	.param .b64 param0;
	st.param.f64 	[param0], %fd13;
	.param .b64 retval0;
	call.uni (retval0), 
	__internal_accurate_pow, 
	(
	param0
	);
	ld.param.f64 	%fd174, [retval0];
	} // callseq 1
	setp.lt.s32 	%p50, %r46, 0;
	neg.f64 	%fd176, %fd174;
	selp.f64 	%fd177, %fd176, %fd174, %p38;
	selp.f64 	%fd178, %fd177, %fd174, %p50;
	setp.eq.f64 	%p51, %fd12, 0d0000000000000000;
	selp.b32 	%r180, %r46, 0, %p38;
	or.b32  	%r181, %r180, 2146435072;
	selp.b32 	%r182, %r181, %r180, %p37;
	mov.b32 	%r183, 0;
	mov.b64 	%fd179, {%r183, %r182};
	selp.f64 	%fd442, %fd179, %fd178, %p51;
	add.f64 	%fd180, %fd12, 0d4000000000000000;
	{
	.reg .b32 %temp; 
	mov.b64 	{%temp, %r184}, %fd180;
	}
	and.b32  	%r185, %r184, 2146435072;
	setp.ne.s32 	%p52, %r185, 2146435072;
	@%p52 bra 	$L__BB0_42;
	setp.nan.f64 	%p53, %fd12, %fd12;
	@%p53 bra 	$L__BB0_41;
	setp.neu.f64 	%p54, %fd13, 0d7FF0000000000000;
	@%p54 bra 	$L__BB0_42;
	selp.b32 	%r186, %r36, %r35, %p1;
	selp.b32 	%r187, %r186, %r35, %p50;
	mov.b32 	%r188, 0;
	mov.b64 	%fd442, {%r188, %r187};
	bra.uni 	$L__BB0_42;
$L__BB0_41:
	mov.f64 	%fd181, 0d4000000000000000;
	add.rn.f64 	%fd442, %fd12, %fd181;
$L__BB0_42:
	setp.eq.f64 	%p59, %fd12, 0d3FF0000000000000;
	selp.f64 	%fd182, 0d3FF0000000000000, %fd442, %p59;
	add.f64 	%fd18, %fd11, %fd182;
	ld.global.f64 	%fd183, [%rd96];
	ld.shared.f64 	%fd184, [%r268];
	sub.f64 	%fd19, %fd183, %fd184;
	{
	.reg .b32 %temp; 
	mov.b64 	{%temp, %r47}, %fd19;
	}
	abs.f64 	%fd20, %fd19;
	{ // callseq 2, 0
	.param .b64 param0;
	st.param.f64 	[param0], %fd20;
	.param .b64 retval0;
	call.uni (retval0), 
	__internal_accurate_pow, 
	(
	param0
	);
	ld.param.f64 	%fd185, [retval0];
	} // callseq 2
	setp.lt.s32 	%p60, %r47, 0;
	neg.f64 	%fd187, %fd185;
	selp.f64 	%fd188, %fd187, %fd185, %p38;
	selp.f64 	%fd189, %fd188, %fd185, %p60;
	setp.eq.f64 	%p61, %fd19, 0d0000000000000000;
	selp.b32 	%r189, %r47, 0, %p38;
	or.b32  	%r190, %r189, 2146435072;
	selp.b32 	%r191, %r190, %r189, %p37;
	mov.b32 	%r192, 0;
	mov.b64 	%fd190, {%r192, %r191};
	selp.f64 	%fd443, %fd190, %fd189, %p61;
	add.f64 	%fd191, %fd19, 0d4000000000000000;
	{
	.reg .b32 %temp; 
	mov.b64 	{%temp, %r193}, %fd191;
	}
	and.b32  	%r194, %r193, 2146435072;
	setp.ne.s32 	%p62, %r194, 2146435072;
	@%p62 bra 	$L__BB0_47;
	setp.nan.f64 	%p63, %fd19, %fd19;
	@%p63 bra 	$L__BB0_46;
	setp.neu.f64 	%p64, %fd20, 0d7FF0000000000000;
	@%p64 bra 	$L__BB0_47;
	selp.b32 	%r195, %r36, %r35, %p1;
	selp.b32 	%r196, %r195, %r35, %p60;
	mov.b32 	%r197, 0;
	mov.b64 	%fd443, {%r197, %r196};
	bra.uni 	$L__BB0_47;
$L__BB0_46:
	mov.f64 	%fd192, 0d4000000000000000;
	add.rn.f64 	%fd443, %fd19, %fd192;
$L__BB0_47:
	setp.eq.f64 	%p69, %fd19, 0d3FF0000000000000;
	selp.f64 	%fd193, 0d3FF0000000000000, %fd443, %p69;
	add.f64 	%fd25, %fd18, %fd193;
	ld.global.f64 	%fd194, [%rd96+8];
	ld.shared.f64 	%fd195, [%r268+8];
	sub.f64 	%fd26, %fd194, %fd195;
	{
	.reg .b32 %temp; 
	mov.b64 	{%temp, %r48}, %fd26;
	}
	abs.f64 	%fd27, %fd26;
	{ // callseq 3, 0
	.param .b64 param0;
	st.param.f64 	[param0], %fd27;
	.param .b64 retval0;
	call.uni (retval0), 
	__internal_accurate_pow, 
	(
	param0
	);
	ld.param.f64 	%fd196, [retval0];
	} // callseq 3
	setp.lt.s32 	%p70, %r48, 0;
	neg.f64 	%fd198, %fd196;
	selp.f64 	%fd199, %fd198, %fd196, %p38;
	selp.f64 	%fd200, %fd199, %fd196, %p70;
	setp.eq.f64 	%p71, %fd26, 0d0000000000000000;
	selp.b32 	%r198, %r48, 0, %p38;
	or.b32  	%r199, %r198, 2146435072;
	selp.b32 	%r200, %r199, %r198, %p37;
	mov.b32 	%r201, 0;
	mov.b64 	%fd201, {%r201, %r200};
	selp.f64 	%fd444, %fd201, %fd200, %p71;
	add.f64 	%fd202, %fd26, 0d4000000000000000;
	{
	.reg .b32 %temp; 
	mov.b64 	{%temp, %r202}, %fd202;
	}
	and.b32  	%r203, %r202, 2146435072;
	setp.ne.s32 	%p72, %r203, 2146435072;
	@%p72 bra 	$L__BB0_52;
	setp.nan.f64 	%p73, %fd26, %fd26;
	@%p73 bra 	$L__BB0_51;
	setp.neu.f64 	%p74, %fd27, 0d7FF0000000000000;
	@%p74 bra 	$L__BB0_52;
	selp.b32 	%r204, %r36, %r35, %p1;
	selp.b32 	%r205, %r204, %r35, %p70;
	mov.b32 	%r206, 0;
	mov.b64 	%fd444, {%r206, %r205};
	bra.uni 	$L__BB0_52;
$L__BB0_51:
	mov.f64 	%fd203, 0d4000000000000000;
	add.rn.f64 	%fd444, %fd26, %fd203;
$L__BB0_52:
	and.b32  	%r274, %r108, 2147483644;
	setp.eq.f64 	%p76, %fd26, 0d3FF0000000000000;
	selp.f64 	%fd204, 0d3FF0000000000000, %fd444, %p76;
	add.f64 	%fd452, %fd25, %fd204;
	add.s32 	%r269, %r269, 4;
	add.s64 	%rd96, %rd96, 32;
	add.s32 	%r268, %r268, 32;
	setp.eq.s32 	%p77, %r269, 0;
	@%p77 bra 	$L__BB0_53;
	bra.uni 	$L__BB0_32;
$L__BB0_53:
	ld.param.u64 	%rd94, [_Z9meanShiftPdmS_mS_miid_param_2];
	cvta.to.global.u64 	%rd63, %rd94;
	add.s64 	%rd13, %rd63, %rd7;
	setp.eq.s32 	%p78, %r39, 0;
	@%p78 bra 	$L__BB0_90;
	setp.lt.s32 	%p79, %r33, 0;
	setp.eq.s32 	%p80, %r34, 1062207488;
	mul.wide.u32 	%rd64, %r274, 8;
	add.s64 	%rd14, %rd13, %rd64;
	ld.global.f64 	%fd205, [%rd14];
	add.s32 	%r207, %r274, %r32;
	shl.b32 	%r208, %r207, 3;
	mov.u32 	%r209, yShared;
	add.s32 	%r65, %r209, %r208;
	ld.shared.f64 	%fd206, [%r65];
	sub.f64 	%fd42, %fd205, %fd206;
	{
	.reg .b32 %temp; 
	mov.b64 	{%temp, %r66}, %fd42;
	}
	abs.f64 	%fd43, %fd42;
	{ // callseq 4, 0
	.param .b64 param0;
	st.param.f64 	[param0], %fd43;
	.param .b64 retval0;
	call.uni (retval0), 
	__internal_accurate_pow, 
	(
	param0
	);
	ld.param.f64 	%fd207, [retval0];
	} // callseq 4
	setp.lt.s32 	%p82, %r66, 0;
	neg.f64 	%fd209, %fd207;
	selp.f64 	%fd210, %fd209, %fd207, %p80;
	selp.f64 	%fd211, %fd210, %fd207, %p82;
	setp.eq.f64 	%p83, %fd42, 0d0000000000000000;
	selp.b32 	%r210, %r66, 0, %p80;
	or.b32  	%r211, %r210, 2146435072;
	selp.b32 	%r212, %r211, %r210, %p79;
	mov.b32 	%r213, 0;
	mov.b64 	%fd212, {%r213, %r212};
	selp.f64 	%fd449, %fd212, %fd211, %p83;
	add.f64 	%fd213, %fd42, 0d4000000000000000;
	{
	.reg .b32 %temp; 
	mov.b64 	{%temp, %r214}, %fd213;
	}
	and.b32  	%r215, %r214, 2146435072;
	setp.ne.s32 	%p84, %r215, 2146435072;
	@%p84 bra 	$L__BB0_77;
	setp.nan.f64 	%p85, %fd42, %fd42;
	@%p85 bra 	$L__BB0_76;
	setp.neu.f64 	%p86, %fd43, 0d7FF0000000000000;
	@%p86 bra 	$L__BB0_77;
	selp.b32 	%r216, %r36, %r35, %p1;
	selp.b32 	%r217, %r216, %r35, %p82;
	mov.b32 	%r218, 0;
	mov.b64 	%fd449, {%r218, %r217};
	bra.uni 	$L__BB0_77;
$L__BB0_58:
	neg.f64 	%fd239, %fd452;
	div.rn.f64 	%fd33, %fd239, %fd2;
	fma.rn.f64 	%fd240, %fd33, 0d3FF71547652B82FE, 0d4338000000000000;
	{
	.reg .b32 %temp; 
	mov.b64 	{%r52, %temp}, %fd240;
	}
	mov.f64 	%fd241, 0dC338000000000000;
	add.rn.f64 	%fd242, %fd240, %fd241;
	fma.rn.f64 	%fd243, %fd242, 0dBFE62E42FEFA39EF, %fd33;
	fma.rn.f64 	%fd244, %fd242, 0dBC7ABC9E3B39803F, %fd243;
	fma.rn.f64 	%fd245, %fd244, 0d3E5ADE1569CE2BDF, 0d3E928AF3FCA213EA;
	fma.rn.f64 	%fd246, %fd245, %fd244, 0d3EC71DEE62401315;
	fma.rn.f64 	%fd247, %fd246, %fd244, 0d3EFA01997C89EB71;
	fma.rn.f64 	%fd248, %fd247, %fd244, 0d3F2A01A014761F65;
	fma.rn.f64 	%fd249, %fd248, %fd244, 0d3F56C16C1852B7AF;
	fma.rn.f64 	%fd250, %fd249, %fd244, 0d3F81111111122322;
	fma.rn.f64 	%fd251, %fd250, %fd244, 0d3FA55555555502A1;
	fma.rn.f64 	%fd252, %fd251, %fd244, 0d3FC5555555555511;
	fma.rn.f64 	%fd253, %fd252, %fd244, 0d3FE000000000000B;
	fma.rn.f64 	%fd254, %fd253, %fd244, 0d3FF0000000000000;
	fma.rn.f64 	%fd255, %fd254, %fd244, 0d3FF0000000000000;
	{
	.reg .b32 %temp; 
	mov.b64 	{%r53, %temp}, %fd255;
	}
	{
	.reg .b32 %temp; 
	mov.b64 	{%temp, %r54}, %fd255;
	}
	shl.b32 	%r237, %r52, 20;
	add.s32 	%r238, %r237, %r54;
	mov.b64 	%fd446, {%r53, %r238};
	{
	.reg .b32 %temp; 
	mov.b64 	{%temp, %r239}, %fd33;
	}
	mov.b32 	%f6, %r239;
	abs.f32 	%f1, %f6;
	setp.lt.f32 	%p112, %f1, 0f4086232B;
	@%p112 bra 	$L__BB0_61;
	setp.lt.f64 	%p113, %fd33, 0d0000000000000000;
	add.f64 	%fd256, %fd33, 0d7FF0000000000000;
	selp.f64 	%fd446, 0d0000000000000000, %fd256, %p113;
	setp.geu.f32 	%p114, %f1, 0f40874800;
	@%p114 bra 	$L__BB0_61;
	shr.u32 	%r240, %r52, 31;
	add.s32 	%r241, %r52, %r240;
	shr.s32 	%r242, %r241, 1;
	shl.b32 	%r243, %r242, 20;
	add.s32 	%r244, %r54, %r243;
	mov.b64 	%fd257, {%r53, %r244};
	sub.s32 	%r245, %r52, %r242;
	shl.b32 	%r246, %r245, 20;
	add.s32 	%r247, %r246, 1072693248;
	mov.b32 	%r248, 0;
	mov.b64 	%fd258, {%r248, %r247};
	mul.f64 	%fd446, %fd258, %fd257;
$L__BB0_61:
	add.s32 	%r250, %r108, -1;
	setp.lt.u32 	%p115, %r250, 15;
	mov.b32 	%r272, 0;
	@%p115 bra 	$L__BB0_66;
	mov.b32 	%r270, 0;
	bra.uni 	$L__BB0_65;
$L__BB0_63:
	add.f64 	%fd456, %fd456, %fd446;
$L__BB0_64:
	add.s32 	%r267, %r267, 1;
	setp.eq.s32 	%p124, %r267, %r107;
	@%p124 bra 	$L__BB0_99;
	bra.uni 	$L__BB0_30;
$L__BB0_65:
	.pragma "nounroll";
	mul.wide.u32 	%rd65, %r270, 8;
	add.s64 	%rd66, %rd6, %rd65;
	ld.global.f64 	%fd259, [%rd66];
	add.s64 	%rd67, %rd13, %rd65;
	ld.global.f64 	%fd260, [%rd67];
	fma.rn.f64 	%fd261, %fd446, %fd260, %fd259;
	st.global.f64 	[%rd66], %fd261;
	ld.global.f64 	%fd262, [%rd66+8];
	ld.global.f64 	%fd263, [%rd67+8];
	fma.rn.f64 	%fd264, %fd446, %fd263, %fd262;
	st.global.f64 	[%rd66+8], %fd264;
	ld.global.f64 	%fd265, [%rd66+16];
	ld.global.f64 	%fd266, [%rd67+16];
	fma.rn.f64 	%fd267, %fd446, %fd266, %fd265;
	st.global.f64 	[%rd66+16], %fd267;
	ld.global.f64 	%fd268, [%rd66+24];
	ld.global.f64 	%fd269, [%rd67+24];
	fma.rn.f64 	%fd270, %fd446, %fd269, %fd268;
	st.global.f64 	[%rd66+24], %fd270;
	ld.global.f64 	%fd271, [%rd66+32];
	ld.global.f64 	%fd272, [%rd67+32];
	fma.rn.f64 	%fd273, %fd446, %fd272, %fd271;
	st.global.f64 	[%rd66+32], %fd273;
	ld.global.f64 	%fd274, [%rd66+40];
	ld.global.f64 	%fd275, [%rd67+40];
	fma.rn.f64 	%fd276, %fd446, %fd275, %fd274;
	st.global.f64 	[%rd66+40], %fd276;
	ld.global.f64 	%fd277, [%rd66+48];
	ld.global.f64 	%fd278, [%rd67+48];
	fma.rn.f64 	%fd279, %fd446, %fd278, %fd277;
	st.global.f64 	[%rd66+48], %fd279;
	ld.global.f64 	%fd280, [%rd66+56];
	ld.global.f64 	%fd281, [%rd67+56];
	fma.rn.f64 	%fd282, %fd446, %fd281, %fd280;
	st.global.f64 	[%rd66+56], %fd282;
	ld.global.f64 	%fd283, [%rd66+64];
	ld.global.f64 	%fd284, [%rd67+64];
	fma.rn.f64 	%fd285, %fd446, %fd284, %fd283;
	st.global.f64 	[%rd66+64], %fd285;
	ld.global.f64 	%fd286, [%rd66+72];
	ld.global.f64 	%fd287, [%rd67+72];
	fma.rn.f64 	%fd288, %fd446, %fd287, %fd286;
	st.global.f64 	[%rd66+72], %fd288;
	ld.global.f64 	%fd289, [%rd66+80];
	ld.global.f64 	%fd290, [%rd67+80];
	fma.rn.f64 	%fd291, %fd446, %fd290, %fd289;
	st.global.f64 	[%rd66+80], %fd291;
	ld.global.f64 	%fd292, [%rd66+88];
	ld.global.f64 	%fd293, [%rd67+88];
	fma.rn.f64 	%fd294, %fd446, %fd293, %fd292;
	st.global.f64 	[%rd66+88], %fd294;
	ld.global.f64 	%fd295, [%rd66+96];
	ld.global.f64 	%fd296, [%rd67+96];
	fma.rn.f64 	%fd297, %fd446, %fd296, %fd295;
	st.global.f64 	[%rd66+96], %fd297;
	ld.global.f64 	%fd298, [%rd66+104];
	ld.global.f64 	%fd299, [%rd67+104];
	fma.rn.f64 	%fd300, %fd446, %fd299, %fd298;
	st.global.f64 	[%rd66+104], %fd300;
	ld.global.f64 	%fd301, [%rd66+112];
	ld.global.f64 	%fd302, [%rd67+112];
	fma.rn.f64 	%fd303, %fd446, %fd302, %fd301;
	st.global.f64 	[%rd66+112], %fd303;
	ld.global.f64 	%fd304, [%rd66+120];
	ld.global.f64 	%fd305, [%rd67+120];
	fma.rn.f64 	%fd306, %fd446, %fd305, %fd304;
	st.global.f64 	[%rd66+120], %fd306;
	add.s32 	%r270, %r270, 16;
	and.b32  	%r272, %r108, 2147483632;
	setp.eq.s32 	%p116, %r270, %r272;
	@%p116 bra 	$L__BB0_66;
	bra.uni 	$L__BB0_65;
$L__BB0_66:
	setp.eq.s32 	%p117, %r37, 0;
	@%p117 bra 	$L__BB0_63;
	add.s32 	%r252, %r37, -1;
	setp.lt.u32 	%p118, %r252, 7;
	@%p118 bra 	$L__BB0_69;
	mul.wide.u32 	%rd68, %r272, 8;
	add.s64 	%rd69, %rd6, %rd68;
	ld.global.f64 	%fd307, [%rd69];
	add.s64 	%rd70, %rd13, %rd68;
	ld.global.f64 	%fd308, [%rd70];
	fma.rn.f64 	%fd309, %fd446, %fd308, %fd307;
	st.global.f64 	[%rd69], %fd309;
	ld.global.f64 	%fd310, [%rd69+8];
	ld.global.f64 	%fd311, [%rd70+8];
	fma.rn.f64 	%fd312, %fd446, %fd311, %fd310;
	st.global.f64 	[%rd69+8], %fd312;
	ld.global.f64 	%fd313, [%rd69+16];
	ld.global.f64 	%fd314, [%rd70+16];
	fma.rn.f64 	%fd315, %fd446, %fd314, %fd313;
	st.global.f64 	[%rd69+16], %fd315;
	ld.global.f64 	%fd316, [%rd69+24];
	ld.global.f64 	%fd317, [%rd70+24];
	fma.rn.f64 	%fd318, %fd446, %fd317, %fd316;
	st.global.f64 	[%rd69+24], %fd318;
	ld.global.f64 	%fd319, [%rd69+32];
	ld.global.f64 	%fd320, [%rd70+32];
	fma.rn.f64 	%fd321, %fd446, %fd320, %fd319;
	st.global.f64 	[%rd69+32], %fd321;
	ld.global.f64 	%fd322, [%rd69+40];
	ld.global.f64 	%fd323, [%rd70+40];
	fma.rn.f64 	%fd324, %fd446, %fd323, %fd322;
	st.global.f64 	[%rd69+40], %fd324;
	ld.global.f64 	%fd325, [%rd69+48];
	ld.global.f64 	%fd326, [%rd70+48];
	fma.rn.f64 	%fd327, %fd446, %fd326, %fd325;
	st.global.f64 	[%rd69+48], %fd327;
	ld.global.f64 	%fd328, [%rd69+56];
	ld.global.f64 	%fd329, [%rd70+56];
	fma.rn.f64 	%fd330, %fd446, %fd329, %fd328;
	st.global.f64 	[%rd69+56], %fd330;
	add.s32 	%r272, %r272, 8;
$L__BB0_69:
	setp.eq.s32 	%p119, %r38, 0;
	@%p119 bra 	$L__BB0_63;
	add.s32 	%r253, %r38, -1;
	setp.lt.u32 	%p120, %r253, 3;
	@%p120 bra 	$L__BB0_72;
	mul.wide.u32 	%rd71, %r272, 8;
	add.s64 	%rd72, %rd6, %rd71;
	ld.global.f64 	%fd331, [%rd72];
	add.s64 	%rd73, %rd13, %rd71;
	ld.global.f64 	%fd332, [%rd73];
	fma.rn.f64 	%fd333, %fd446, %fd332, %fd331;
	st.global.f64 	[%rd72], %fd333;
	ld.global.f64 	%fd334, [%rd72+8];
	ld.global.f64 	%fd335, [%rd73+8];
	fma.rn.f64 	%fd336, %fd446, %fd335, %fd334;
	st.global.f64 	[%rd72+8], %fd336;
	ld.global.f64 	%fd337, [%rd72+16];
	ld.global.f64 	%fd338, [%rd73+16];
	fma.rn.f64 	%fd339, %fd446, %fd338, %fd337;
	st.global.f64 	[%rd72+16], %fd339;
	ld.global.f64 	%fd340, [%rd72+24];
	ld.global.f64 	%fd341, [%rd73+24];
	fma.rn.f64 	%fd342, %fd446, %fd341, %fd340;
	st.global.f64 	[%rd72+24], %fd342;
	add.s32 	%r272, %r272, 4;
$L__BB0_72:
	@%p78 bra 	$L__BB0_63;
	setp.eq.s32 	%p122, %r39, 1;
	mul.wide.u32 	%rd74, %r272, 8;
	add.s64 	%rd11, %rd6, %rd74;
	ld.global.f64 	%fd343, [%rd11];
	add.s64 	%rd12, %rd13, %rd74;
	ld.global.f64 	%fd344, [%rd12];
	fma.rn.f64 	%fd345, %fd446, %fd344, %fd343;
	st.global.f64 	[%rd11], %fd345;
	@%p122 bra 	$L__BB0_63;
	setp.eq.s32 	%p123, %r39, 2;
	ld.global.f64 	%fd346, [%rd11+8];
	ld.global.f64 	%fd347, [%rd12+8];
	fma.rn.f64 	%fd348, %fd446, %fd347, %fd346;
	st.global.f64 	[%rd11+8], %fd348;
	@%p123 bra 	$L__BB0_63;
	ld.global.f64 	%fd349, [%rd11+16];
	ld.global.f64 	%fd350, [%rd12+16];
	fma.rn.f64 	%fd351, %fd446, %fd350, %fd349;
	st.global.f64 	[%rd11+16], %fd351;
	bra.uni 	$L__BB0_63;
$L__BB0_76:
	mov.f64 	%fd214, 0d4000000000000000;
	add.rn.f64 	%fd449, %fd42, %fd214;
$L__BB0_77:
	setp.eq.s32 	%p88, %r39, 1;
	setp.eq.f64 	%p89, %fd42, 0d3FF0000000000000;
	selp.f64 	%fd215, 0d3FF0000000000000, %fd449, %p89;
	add.f64 	%fd452, %fd452, %fd215;
	@%p88 bra 	$L__BB0_90;
	ld.global.f64 	%fd216, [%rd14+8];
	ld.shared.f64 	%fd217, [%r65+8];
	sub.f64 	%fd49, %fd216, %fd217;
	{
	.reg .b32 %temp; 
	mov.b64 	{%temp, %r67}, %fd49;
	}
	abs.f64 	%fd50, %fd49;
	{ // callseq 5, 0
	.param .b64 param0;
	st.param.f64 	[param0], %fd50;
	.param .b64 retval0;
	call.uni (retval0), 
	__internal_accurate_pow, 
	(
	param0
	);
	ld.param.f64 	%fd218, [retval0];
	} // callseq 5
	setp.lt.s32 	%p93, %r67, 0;
	neg.f64 	%fd220, %fd218;
	selp.f64 	%fd221, %fd220, %fd218, %p80;
	selp.f64 	%fd222, %fd221, %fd218, %p93;
	setp.eq.f64 	%p94, %fd49, 0d0000000000000000;
	selp.b32 	%r219, %r67, 0, %p80;
	or.b32  	%r220, %r219, 2146435072;
	selp.b32 	%r221, %r220, %r219, %p79;
	mov.b32 	%r222, 0;
	mov.b64 	%fd223, {%r222, %r221};
	selp.f64 	%fd450, %fd223, %fd222, %p94;
	add.f64 	%fd224, %fd49, 0d4000000000000000;
	{
	.reg .b32 %temp; 
	mov.b64 	{%temp, %r223}, %fd224;
	}
	and.b32  	%r224, %r223, 2146435072;
	setp.ne.s32 	%p95, %r224, 2146435072;
	@%p95 bra 	$L__BB0_83;
	setp.nan.f64 	%p96, %fd49, %fd49;
	@%p96 bra 	$L__BB0_82;
	setp.neu.f64 	%p97, %fd50, 0d7FF0000000000000;
	@%p97 bra 	$L__BB0_83;
	selp.b32 	%r225, %r36, %r35, %p1;
	selp.b32 	%r226, %r225, %r35, %p93;
	mov.b32 	%r227, 0;
	mov.b64 	%fd450, {%r227, %r226};
	bra.uni 	$L__BB0_83;
$L__BB0_82:
	mov.f64 	%fd225, 0d4000000000000000;
	add.rn.f64 	%fd450, %fd49, %fd225;
$L__BB0_83:
	setp.eq.s32 	%p99, %r39, 2;
	setp.eq.f64 	%p100, %fd49, 0d3FF0000000000000;
	selp.f64 	%fd226, 0d3FF0000000000000, %fd450, %p100;
	add.f64 	%fd452, %fd452, %fd226;
	@%p99 bra 	$L__BB0_90;
	ld.global.f64 	%fd227, [%rd14+16];
	ld.shared.f64 	%fd228, [%r65+16];
	sub.f64 	%fd56, %fd227, %fd228;
	{
	.reg .b32 %temp; 
	mov.b64 	{%temp, %r68}, %fd56;
	}
	abs.f64 	%fd57, %fd56;
	{ // callseq 6, 0
	.param .b64 param0;
	st.param.f64 	[param0], %fd57;
	.param .b64 retval0;
	call.uni (retval0), 
	__internal_accurate_pow, 
	(
	param0
	);
	ld.param.f64 	%fd229, [retval0];
	} // callseq 6
	setp.lt.s32 	%p104, %r68, 0;
	neg.f64 	%fd231, %fd229;
	selp.f64 	%fd232, %fd231, %fd229, %p80;
	selp.f64 	%fd233, %fd232, %fd229, %p104;
	setp.eq.f64 	%p105, %fd56, 0d0000000000000000;
	selp.b32 	%r228, %r68, 0, %p80;
	or.b32  	%r229, %r228, 2146435072;
	selp.b32 	%r230, %r229, %r228, %p79;
	mov.b32 	%r231, 0;
	mov.b64 	%fd234, {%r231, %r230};
	selp.f64 	%fd451, %fd234, %fd233, %p105;
	add.f64 	%fd235, %fd56, 0d4000000000000000;
	{
	.reg .b32 %temp; 
	mov.b64 	{%temp, %r232}, %fd235;
	}
	and.b32  	%r233, %r232, 2146435072;
	setp.ne.s32 	%p106, %r233, 2146435072;
	@%p106 bra 	$L__BB0_89;
	setp.nan.f64 	%p107, %fd56, %fd56;
	@%p107 bra 	$L__BB0_88;
	setp.neu.f64 	%p108, %fd57, 0d7FF0000000000000;
	@%p108 bra 	$L__BB0_89;
	selp.b32 	%r234, %r36, %r35, %p1;
	selp.b32 	%r235, %r234, %r35, %p104;
	mov.b32 	%r236, 0;
	mov.b64 	%fd451, {%r236, %r235};
	bra.uni 	$L__BB0_89;
$L__BB0_88:
	mov.f64 	%fd236, 0d4000000000000000;
	add.rn.f64 	%fd451, %fd56, %fd236;
$L__BB0_89:
	setp.eq.f64 	%p110, %fd56, 0d3FF0000000000000;
	selp.f64 	%fd237, 0d3FF0000000000000, %fd451, %p110;
	add.f64 	%fd452, %fd452, %fd237;
$L__BB0_90:
	sqrt.rn.f64 	%fd238, %fd452;
	setp.gt.f64 	%p111, %fd238, %fd1;
	@%p111 bra 	$L__BB0_64;
	bra.uni 	$L__BB0_58;
$L__BB0_91:
	setp.eq.s32 	%p26, %r107, 1;
	mov.f64 	%fd456, 0d0000000000000000;
	@%p26 bra 	$L__BB0_94;
	and.b32  	%r69, %r107, 2147483646;
	mov.f64 	%fd113, 0d8000000000000000;
	div.rn.f64 	%fd114, %fd113, %fd2;
	fma.rn.f64 	%fd115, %fd114, 0d3FF71547652B82FE, 0d4338000000000000;
	{
	.reg .b32 %temp; 
	mov.b64 	{%r137, %temp}, %fd115;
	}
	mov.f64 	%fd116, 0dC338000000000000;
	add.rn.f64 	%fd117, %fd115, %fd116;
	fma.rn.f64 	%fd118, %fd117, 0dBFE62E42FEFA39EF, %fd114;
	fma.rn.f64 	%fd119, %fd117, 0dBC7ABC9E3B39803F, %fd118;
	fma.rn.f64 	%fd120, %fd119, 0d3E5ADE1569CE2BDF, 0d3E928AF3FCA213EA;
	fma.rn.f64 	%fd121, %fd120, %fd119, 0d3EC71DEE62401315;
	fma.rn.f64 	%fd122, %fd121, %fd119, 0d3EFA01997C89EB71;
	fma.rn.f64 	%fd123, %fd122, %fd119, 0d3F2A01A014761F65;
	fma.rn.f64 	%fd124, %fd123, %fd119, 0d3F56C16C1852B7AF;
	fma.rn.f64 	%fd125, %fd124, %fd119, 0d3F81111111122322;
	fma.rn.f64 	%fd126, %fd125, %fd119, 0d3FA55555555502A1;
	fma.rn.f64 	%fd127, %fd126, %fd119, 0d3FC5555555555511;
	fma.rn.f64 	%fd128, %fd127, %fd119, 0d3FE000000000000B;
	fma.rn.f64 	%fd129, %fd128, %fd119, 0d3FF0000000000000;
	fma.rn.f64 	%fd130, %fd129, %fd119, 0d3FF0000000000000;
	{
	.reg .b32 %temp; 
	mov.b64 	{%r138, %temp}, %fd130;
	}
	{
	.reg .b32 %temp; 
	mov.b64 	{%temp, %r139}, %fd130;
	}
	shl.b32 	%r140, %r137, 20;
	add.s32 	%r141, %r140, %r139;
	mov.b64 	%fd64, {%r138, %r141};
	{
	.reg .b32 %temp; 
	mov.b64 	{%temp, %r142}, %fd114;
	}
	mov.b32 	%f4, %r142;
	abs.f32 	%f2, %f4;
	setp.lt.f64 	%p27, %fd114, 0d0000000000000000;
	add.f64 	%fd131, %fd114, 0d7FF0000000000000;
	selp.f64 	%fd65, 0d0000000000000000, %fd131, %p27;
	shr.u32 	%r143, %r137, 31;
	add.s32 	%r144, %r137, %r143;
	shr.s32 	%r145, %r144, 1;
	shl.b32 	%r146, %r145, 20;
	add.s32 	%r147, %r139, %r146;
	mov.b64 	%fd132, {%r138, %r147};
	sub.s32 	%r148, %r137, %r145;
	shl.b32 	%r149, %r148, 20;
	add.s32 	%r150, %r149, 1072693248;
	mov.b32 	%r276, 0;
	mov.b64 	%fd133, {%r276, %r150};
	mul.f64 	%fd66, %fd133, %fd132;
	mov.f64 	%fd456, 0d0000000000000000;
$L__BB0_93:
	setp.geu.f32 	%p28, %f2, 0f40874800;
	setp.lt.f32 	%p29, %f2, 0f4086232B;
	selp.f64 	%fd134, %fd65, %fd66, %p28;
	selp.f64 	%fd135, %fd64, %fd134, %p29;
	add.f64 	%fd136, %fd456, %fd135;
	add.f64 	%fd456, %fd136, %fd135;
	add.s32 	%r276, %r276, 2;
	setp.eq.s32 	%p30, %r276, %r69;
	@%p30 bra 	$L__BB0_94;
	bra.uni 	$L__BB0_93;
$L__BB0_94:
	and.b32  	%r151, %r107, 1;
	setp.eq.b32 	%p31, %r151, 1;
	not.pred 	%p32, %p31;
	@%p32 bra 	$L__BB0_99;
	mov.f64 	%fd137, 0d8000000000000000;
	div.rn.f64 	%fd69, %fd137, %fd2;
	fma.rn.f64 	%fd138, %fd69, 0d3FF71547652B82FE, 0d4338000000000000;
	{
	.reg .b32 %temp; 
	mov.b64 	{%r72, %temp}, %fd138;
	}
	mov.f64 	%fd139, 0dC338000000000000;
	add.rn.f64 	%fd140, %fd138, %fd139;
	fma.rn.f64 	%fd141, %fd140, 0dBFE62E42FEFA39EF, %fd69;
	fma.rn.f64 	%fd142, %fd140, 0dBC7ABC9E3B39803F, %fd141;
	fma.rn.f64 	%fd143, %fd142, 0d3E5ADE1569CE2BDF, 0d3E928AF3FCA213EA;
	fma.rn.f64 	%fd144, %fd143, %fd142, 0d3EC71DEE62401315;
	fma.rn.f64 	%fd145, %fd144, %fd142, 0d3EFA01997C89EB71;
	fma.rn.f64 	%fd146, %fd145, %fd142, 0d3F2A01A014761F65;
	fma.rn.f64 	%fd147, %fd146, %fd142, 0d3F56C16C1852B7AF;
	fma.rn.f64 	%fd148, %fd147, %fd142, 0d3F81111111122322;
	fma.rn.f64 	%fd149, %fd148, %fd142, 0d3FA55555555502A1;
	fma.rn.f64 	%fd150, %fd149, %fd142, 0d3FC5555555555511;
	fma.rn.f64 	%fd151, %fd150, %fd142, 0d3FE000000000000B;
	fma.rn.f64 	%fd152, %fd151, %fd142, 0d3FF0000000000000;
	fma.rn.f64 	%fd153, %fd152, %fd142, 0d3FF0000000000000;
	{
	.reg .b32 %temp; 
	mov.b64 	{%r73, %temp}, %fd153;
	}
	{
	.reg .b32 %temp; 
	mov.b64 	{%temp, %r74}, %fd153;
	}
	shl.b32 	%r152, %r72, 20;
	add.s32 	%r153, %r152, %r74;
	mov.b64 	%fd455, {%r73, %r153};
	{
	.reg .b32 %temp; 
	mov.b64 	{%temp, %r154}, %fd69;
	}
	mov.b32 	%f5, %r154;
	abs.f32 	%f3, %f5;
	setp.lt.f32 	%p33, %f3, 0f4086232B;
	@%p33 bra 	$L__BB0_98;
	setp.lt.f64 	%p34, %fd69, 0d0000000000000000;
	add.f64 	%fd154, %fd69, 0d7FF0000000000000;
	selp.f64 	%fd455, 0d0000000000000000, %fd154, %p34;
	setp.geu.f32 	%p35, %f3, 0f40874800;
	@%p35 bra 	$L__BB0_98;
	shr.u32 	%r155, %r72, 31;
	add.s32 	%r156, %r72, %r155;
	shr.s32 	%r157, %r156, 1;
	shl.b32 	%r158, %r157, 20;
	add.s32 	%r159, %r74, %r158;
	mov.b64 	%fd155, {%r73, %r159};
	sub.s32 	%r160, %r72, %r157;
	shl.b32 	%r161, %r160, 20;
	add.s32 	%r162, %r161, 1072693248;
	mov.b32 	%r163, 0;
	mov.b64 	%fd156, {%r163, %r162};
	mul.f64 	%fd455, %fd156, %fd155;
$L__BB0_98:
	add.f64 	%fd456, %fd456, %fd455;
$L__BB0_99:
	setp.lt.s32 	%p125, %r108, 1;
	@%p125 bra 	$L__BB0_124;
	add.s32 	%r75, %r108, -1;
	and.b32  	%r76, %r108, 15;
	setp.lt.u32 	%p126, %r75, 15;
	mov.b32 	%r277, 0;
	@%p126 bra 	$L__BB0_103;
	and.b32  	%r277, %r108, 2147483632;
	neg.s32 	%r281, %r277;
	add.s64 	%rd75, %rd3, %rd2;
	add.s64 	%rd98, %rd75, 64;
$L__BB0_102:
	.pragma "nounroll";
	ld.global.f64 	%fd352, [%rd98+-64];
	div.rn.f64 	%fd353, %fd352, %fd456;
	st.global.f64 	[%rd98+-64], %fd353;
	ld.global.f64 	%fd354, [%rd98+-56];
	div.rn.f64 	%fd355, %fd354, %fd456;
	st.global.f64 	[%rd98+-56], %fd355;
	ld.global.f64 	%fd356, [%rd98+-48];
	div.rn.f64 	%fd357, %fd356, %fd456;
	st.global.f64 	[%rd98+-48], %fd357;
	ld.global.f64 	%fd358, [%rd98+-40];
	div.rn.f64 	%fd359, %fd358, %fd456;
	st.global.f64 	[%rd98+-40], %fd359;
	ld.global.f64 	%fd360, [%rd98+-32];
	div.rn.f64 	%fd361, %fd360, %fd456;
	st.global.f64 	[%rd98+-32], %fd361;
	ld.global.f64 	%fd362, [%rd98+-24];
	div.rn.f64 	%fd363, %fd362, %fd456;
	st.global.f64 	[%rd98+-24], %fd363;
	ld.global.f64 	%fd364, [%rd98+-16];
	div.rn.f64 	%fd365, %fd364, %fd456;
	st.global.f64 	[%rd98+-16], %fd365;
	ld.global.f64 	%fd366, [%rd98+-8];
	div.rn.f64 	%fd367, %fd366, %fd456;
	st.global.f64 	[%rd98+-8], %fd367;
	ld.global.f64 	%fd368, [%rd98];
	div.rn.f64 	%fd369, %fd368, %fd456;
	st.global.f64 	[%rd98], %fd369;
	ld.global.f64 	%fd370, [%rd98+8];
	div.rn.f64 	%fd371, %fd370, %fd456;
	st.global.f64 	[%rd98+8], %fd371;
	ld.global.f64 	%fd372, [%rd98+16];
	div.rn.f64 	%fd373, %fd372, %fd456;
	st.global.f64 	[%rd98+16], %fd373;
	ld.global.f64 	%fd374, [%rd98+24];
	div.rn.f64 	%fd375, %fd374, %fd456;
	st.global.f64 	[%rd98+24], %fd375;
	ld.global.f64 	%fd376, [%rd98+32];
	div.rn.f64 	%fd377, %fd376, %fd456;
	st.global.f64 	[%rd98+32], %fd377;
	ld.global.f64 	%fd378, [%rd98+40];
	div.rn.f64 	%fd379, %fd378, %fd456;
	st.global.f64 	[%rd98+40], %fd379;
	ld.global.f64 	%fd380, [%rd98+48];
	div.rn.f64 	%fd381, %fd380, %fd456;
	st.global.f64 	[%rd98+48], %fd381;
	ld.global.f64 	%fd382, [%rd98+56];
	div.rn.f64 	%fd383, %fd382, %fd456;
	st.global.f64 	[%rd98+56], %fd383;
	add.s32 	%r281, %r281, 16;
	add.s64 	%rd98, %rd98, 128;
	setp.eq.s32 	%p127, %r281, 0;
	@%p127 bra 	$L__BB0_103;
	bra.uni 	$L__BB0_102;
$L__BB0_103:
	setp.eq.s32 	%p128, %r76, 0;
	@%p128 bra 	$L__BB0_112;
	and.b32  	%r82, %r108, 7;
	setp.lt.u32 	%p129, %r76, 8;
	@%p129 bra 	$L__BB0_106;
	mul.wide.u32 	%rd76, %r277, 8;
	add.s64 	%rd77, %rd6, %rd76;
	ld.global.f64 	%fd384, [%rd77];
	div.rn.f64 	%fd385, %fd384, %fd456;
	st.global.f64 	[%rd77], %fd385;
	ld.global.f64 	%fd386, [%rd77+8];
	div.rn.f64 	%fd387, %fd386, %fd456;
	st.global.f64 	[%rd77+8], %fd387;
	ld.global.f64 	%fd388, [%rd77+16];
	div.rn.f64 	%fd389, %fd388, %fd456;
	st.global.f64 	[%rd77+16], %fd389;
	ld.global.f64 	%fd390, [%rd77+24];
	div.rn.f64 	%fd391, %fd390, %fd456;
	st.global.f64 	[%rd77+24], %fd391;
	ld.global.f64 	%fd392, [%rd77+32];
	div.rn.f64 	%fd393, %fd392, %fd456;
	st.global.f64 	[%rd77+32], %fd393;
	ld.global.f64 	%fd394, [%rd77+40];
	div.rn.f64 	%fd395, %fd394, %fd456;
	st.global.f64 	[%rd77+40], %fd395;
	ld.global.f64 	%fd396, [%rd77+48];
	div.rn.f64 	%fd397, %fd396, %fd456;
	st.global.f64 	[%rd77+48], %fd397;
	ld.global.f64 	%fd398, [%rd77+56];
	div.rn.f64 	%fd399, %fd398, %fd456;
	st.global.f64 	[%rd77+56], %fd399;
	add.s32 	%r277, %r277, 8;
$L__BB0_106:
	setp.eq.s32 	%p130, %r82, 0;
	@%p130 bra 	$L__BB0_112;
	and.b32  	%r85, %r108, 3;
	setp.lt.u32 	%p131, %r82, 4;
	@%p131 bra 	$L__BB0_109;
	mul.wide.u32 	%rd78, %r277, 8;
	add.s64 	%rd79, %rd6, %rd78;
	ld.global.f64 	%fd400, [%rd79];
	div.rn.f64 	%fd401, %fd400, %fd456;
	st.global.f64 	[%rd79], %fd401;
	ld.global.f64 	%fd402, [%rd79+8];
	div.rn.f64 	%fd403, %fd402, %fd456;
	st.global.f64 	[%rd79+8], %fd403;
	ld.global.f64 	%fd404, [%rd79+16];
	div.rn.f64 	%fd405, %fd404, %fd456;
	st.global.f64 	[%rd79+16], %fd405;
	ld.global.f64 	%fd406, [%rd79+24];
	div.rn.f64 	%fd407, %fd406, %fd456;
	st.global.f64 	[%rd79+24], %fd407;
	add.s32 	%r277, %r277, 4;
$L__BB0_109:
	setp.eq.s32 	%p132, %r85, 0;
	@%p132 bra 	$L__BB0_112;
	mul.wide.u32 	%rd80, %r277, 8;
	add.s64 	%rd81, %rd3, %rd80;
	add.s64 	%rd97, %rd2, %rd81;
	neg.s32 	%r280, %r85;
$L__BB0_111:
	.pragma "nounroll";
	ld.global.f64 	%fd408, [%rd97];
	div.rn.f64 	%fd409, %fd408, %fd456;
	st.global.f64 	[%rd97], %fd409;
	add.s64 	%rd97, %rd97, 8;
	add.s32 	%r280, %r280, 1;
	setp.ne.s32 	%p133, %r280, 0;
	@%p133 bra 	$L__BB0_111;
$L__BB0_112:
	setp.lt.u32 	%p134, %r75, 15;
	mov.b32 	%r283, 0;
	@%p134 bra 	$L__BB0_115;
	and.b32  	%r283, %r108, 2147483632;
	neg.s32 	%r282, %r283;
	add.s64 	%rd82, %rd3, %rd2;
	add.s64 	%rd100, %rd82, 64;
	add.s64 	%rd83, %rd4, %rd1;
	add.s64 	%rd99, %rd83, 64;
$L__BB0_114:
	.pragma "nounroll";
	ld.global.f64 	%fd410, [%rd100+-64];
	st.global.f64 	[%rd99+-64], %fd410;
	ld.global.f64 	%fd411, [%rd100+-56];
	st.global.f64 	[%rd99+-56], %fd411;
	ld.global.f64 	%fd412, [%rd100+-48];
	st.global.f64 	[%rd99+-48], %fd412;
	ld.global.f64 	%fd413, [%rd100+-40];
	st.global.f64 	[%rd99+-40], %fd413;
	ld.global.f64 	%fd414, [%rd100+-32];
	st.global.f64 	[%rd99+-32], %fd414;
	ld.global.f64 	%fd415, [%rd100+-24];
	st.global.f64 	[%rd99+-24], %fd415;
	ld.global.f64 	%fd416, [%rd100+-16];
	st.global.f64 	[%rd99+-16], %fd416;
	ld.global.f64 	%fd417, [%rd100+-8];
	st.global.f64 	[%rd99+-8], %fd417;
	ld.global.f64 	%fd418, [%rd100];
	st.global.f64 	[%rd99], %fd418;
	ld.global.f64 	%fd419, [%rd100+8];
	st.global.f64 	[%rd99+8], %fd419;
	ld.global.f64 	%fd420, [%rd100+16];
	st.global.f64 	[%rd99+16], %fd420;
	ld.global.f64 	%fd421, [%rd100+24];
	st.global.f64 	[%rd99+24], %fd421;
	ld.global.f64 	%fd422, [%rd100+32];
	st.global.f64 	[%rd99+32], %fd422;
	ld.global.f64 	%fd423, [%rd100+40];
	st.global.f64 	[%rd99+40], %fd423;
	ld.global.f64 	%fd424, [%rd100+48];
	st.global.f64 	[%rd99+48], %fd424;
	ld.global.f64 	%fd425, [%rd100+56];
	st.global.f64 	[%rd99+56], %fd425;
	add.s32 	%r282, %r282, 16;
	add.s64 	%rd100, %rd100, 128;
	add.s64 	%rd99, %rd99, 128;
	setp.ne.s32 	%p135, %r282, 0;
	@%p135 bra 	$L__BB0_114;
$L__BB0_115:
	setp.eq.s32 	%p136, %r76, 0;
	@%p136 bra 	$L__BB0_124;
	and.b32  	%r98, %r108, 7;
	setp.lt.u32 	%p137, %r76, 8;
	@%p137 bra 	$L__BB0_118;
	mul.wide.u32 	%rd84, %r283, 8;
	add.s64 	%rd85, %rd6, %rd84;
	ld.global.f64 	%fd426, [%rd85];
	add.s64 	%rd86, %rd5, %rd84;
	st.global.f64 	[%rd86], %fd426;
	ld.global.f64 	%fd427, [%rd85+8];
	st.global.f64 	[%rd86+8], %fd427;
	ld.global.f64 	%fd428, [%rd85+16];
	st.global.f64 	[%rd86+16], %fd428;
	ld.global.f64 	%fd429, [%rd85+24];
	st.global.f64 	[%rd86+24], %fd429;
	ld.global.f64 	%fd430, [%rd85+32];
	st.global.f64 	[%rd86+32], %fd430;
	ld.global.f64 	%fd431, [%rd85+40];
	st.global.f64 	[%rd86+40], %fd431;
	ld.global.f64 	%fd432, [%rd85+48];
	st.global.f64 	[%rd86+48], %fd432;
	ld.global.f64 	%fd433, [%rd85+56];
	st.global.f64 	[%rd86+56], %fd433;
	add.s32 	%r283, %r283, 8;
$L__BB0_118:
	setp.eq.s32 	%p138, %r98, 0;
	@%p138 bra 	$L__BB0_124;
	and.b32  	%r101, %r108, 3;
	setp.lt.u32 	%p139, %r98, 4;
	@%p139 bra 	$L__BB0_121;
	mul.wide.u32 	%rd87, %r283, 8;
	add.s64 	%rd88, %rd6, %rd87;
	ld.global.f64 	%fd434, [%rd88];
	add.s64 	%rd89, %rd5, %rd87;
	st.global.f64 	[%rd89], %fd434;
	ld.global.f64 	%fd435, [%rd88+8];
	st.global.f64 	[%rd89+8], %fd435;
	ld.global.f64 	%fd436, [%rd88+16];
	st.global.f64 	[%rd89+16], %fd436;
	ld.global.f64 	%fd437, [%rd88+24];
	st.global.f64 	[%rd89+24], %fd437;
	add.s32 	%r283, %r283, 4;
$L__BB0_121:
	setp.eq.s32 	%p140, %r101, 0;
	@%p140 bra 	$L__BB0_124;
	mul.wide.u32 	%rd90, %r283, 8;
	add.s64 	%rd91, %rd4, %rd90;
	add.s64 	%rd102, %rd1, %rd91;
	add.s64 	%rd92, %rd3, %rd90;
	add.s64 	%rd101, %rd2, %rd92;
	neg.s32 	%r286, %r101;
$L__BB0_123:
	.pragma "nounroll";
	ld.global.f64 	%fd438, [%rd101];
	st.global.f64 	[%rd102], %fd438;
	add.s64 	%rd102, %rd102, 8;
	add.s64 	%rd101, %rd101, 8;
	add.s32 	%r286, %r286, 1;
	setp.ne.s32 	%p141, %r286, 0;
	@%p141 bra 	$L__BB0_123;
$L__BB0_124:
	ret;

}
.func  (.param .b64 func_retval0) __internal_accurate_pow(
	.param .b64 __internal_accurate_pow_param_0
)
{
	.reg .pred 	%p<8>;
	.reg .b32 	%r<49>;
	.reg .b32 	%f<3>;
	.reg .b64 	%fd<109>;

	ld.param.f64 	%fd10, [__internal_accurate_pow_param_0];
	{
	.reg .b32 %temp; 
	mov.b64 	{%temp, %r46}, %fd10;
	}
	{
	.reg .b32 %temp; 
	mov.b64 	{%r45, %temp}, %fd10;
	}
	shr.u32 	%r47, %r46, 20;
	setp.gt.u32 	%p1, %r46, 1048575;
	@%p1 bra 	$L__BB1_2;
	mul.f64 	%fd11, %fd10, 0d4350000000000000;
	{
	.reg .b32 %temp; 
	mov.b64 	{%temp, %r46}, %fd11;
	}
	{
	.reg .b32 %temp; 
	mov.b64 	{%r45, %temp}, %fd11;
	}
	shr.u32 	%r16, %r46, 20;
	add.s32 	%r47, %r16, -54;
$L__BB1_2:
	add.s32 	%r48, %r47, -1023;
	and.b32  	%r17, %r46, -2146435073;
	or.b32  	%r18, %r17, 1072693248;
	mov.b64 	%fd107, {%r45, %r18};
	setp.lt.u32 	%p2, %r18, 1073127583;
	@%p2 bra 	$L__BB1_4;
	{
	.reg .b32 %temp; 
	mov.b64 	{%r19, %temp}, %fd107;
	}
	{
	.reg .b32 %temp; 
	mov.b64 	{%temp, %r20}, %fd107;
	}
	add.s32 	%r21, %r20, -1048576;
	mov.b64 	%fd107, {%r19, %r21};
	add.s32 	%r48, %r47, -1022;
$L__BB1_4:
	add.f64 	%fd12, %fd107, 0dBFF0000000000000;
	add.f64 	%fd13, %fd107, 0d3FF0000000000000;
	rcp.approx.ftz.f64 	%fd14, %fd13;
	neg.f64 	%fd15, %fd13;
	fma.rn.f64 	%fd16, %fd15, %fd14, 0d3FF0000000000000;
	fma.rn.f64 	%fd17, %fd16, %fd16, %fd16;
	fma.rn.f64 	%fd18, %fd17, %fd14, %fd14;
	mul.f64 	%fd19, %fd12, %fd18;
	fma.rn.f64 	%fd20, %fd12, %fd18, %fd19;
	mul.f64 	%fd21, %fd20, %fd20;
	fma.rn.f64 	%fd22, %fd21, 0d3EB0F5FF7D2CAFE2, 0d3ED0F5D241AD3B5A;
	fma.rn.f64 	%fd23, %fd22, %fd21, 0d3EF3B20A75488A3F;
	fma.rn.f64 	%fd24, %fd23, %fd21, 0d3F1745CDE4FAECD5;
	fma.rn.f64 	%fd25, %fd24, %fd21, 0d3F3C71C7258A578B;
	fma.rn.f64 	%fd26, %fd25, %fd21, 0d3F6249249242B910;
	fma.rn.f64 	%fd27, %fd26, %fd21, 0d3F89999999999DFB;
	sub.f64 	%fd28, %fd12, %fd20;
	add.f64 	%fd29, %fd28, %fd28;
	neg.f64 	%fd30, %fd20;
	fma.rn.f64 	%fd31, %fd30, %fd12, %fd29;
	mul.f64 	%fd32, %fd18, %fd31;
	fma.rn.f64 	%fd33, %fd21, %fd27, 0d3FB5555555555555;
	mov.f64 	%fd34, 0d3FB5555555555555;
	sub.f64 	%fd35, %fd34, %fd33;
	fma.rn.f64 	%fd36, %fd21, %fd27, %fd35;
	add.f64 	%fd37, %fd36, 0dBC46A4CB00B9E7B0;
	add.f64 	%fd38, %fd33, %fd37;
	sub.f64 	%fd39, %fd33, %fd38;
	add.f64 	%fd40, %fd37, %fd39;
	mul.rn.f64 	%fd41, %fd20, %fd20;
	neg.f64 	%fd42, %fd41;
	fma.rn.f64 	%fd43, %fd20, %fd20, %fd42;
	{
	.reg .b32 %temp; 
	mov.b64 	{%r22, %temp}, %fd32;
	}
	{
	.reg .b32 %temp; 
	mov.b64 	{%temp, %r23}, %fd32;
	}
	add.s32 	%r24, %r23, 1048576;
	mov.b64 	%fd44, {%r22, %r24};
	fma.rn.f64 	%fd45, %fd20, %fd44, %fd43;
	mul.rn.f64 	%fd46, %fd41, %fd20;
	neg.f64 	%fd47, %fd46;
	fma.rn.f64 	%fd48, %fd41, %fd20, %fd47;
	fma.rn.f64 	%fd49, %fd41, %fd32, %fd48;
	fma.rn.f64 	%fd50, %fd45, %fd20, %fd49;
	mul.rn.f64 	%fd51, %fd38, %fd46;
	neg.f64 	%fd52, %fd51;
	fma.rn.f64 	%fd53, %fd38, %fd46, %fd52;
	fma.rn.f64 	%fd54, %fd38, %fd50, %fd53;
	fma.rn.f64 	%fd55, %fd40, %fd46, %fd54;
	add.f64 	%fd56, %fd51, %fd55;
	sub.f64 	%fd57, %fd51, %fd56;
	add.f64 	%fd58, %fd55, %fd57;
	add.f64 	%fd59, %fd20, %fd56;
	sub.f64 	%fd60, %fd20, %fd59;
	add.f64 	%fd61, %fd56, %fd60;
	add.f64 	%fd62, %fd58, %fd61;
	add.f64 	%fd63, %fd32, %fd62;
	add.f64 	%fd64, %fd59, %fd63;
	sub.f64 	%fd65, %fd59, %fd64;
	add.f64 	%fd66, %fd63, %fd65;
	xor.b32  	%r25, %r48, -2147483648;
	mov.b32 	%r26, 1127219200;
	mov.b64 	%fd67, {%r25, %r26};
	mov.b32 	%r27, -2147483648;
	mov.b64 	%fd68, {%r27, %r26};
	sub.f64 	%fd69, %fd67, %fd68;
	fma.rn.f64 	%fd70, %fd69, 0d3FE62E42FEFA39EF, %fd64;
	fma.rn.f64 	%fd71, %fd69, 0dBFE62E42FEFA39EF, %fd70;
	sub.f64 	%fd72, %fd71, %fd64;
	sub.f64 	%fd73, %fd66, %fd72;
	fma.rn.f64 	%fd74, %fd69, 0d3C7ABC9E3B39803F, %fd73;
	add.f64 	%fd75, %fd70, %fd74;
	sub.f64 	%fd76, %fd70, %fd75;
	add.f64 	%fd77, %fd74, %fd76;
	mov.f64 	%fd78, 0d4000000000000000;
	{
	.reg .b32 %temp; 
	mov.b64 	{%temp, %r28}, %fd78;
	}
	{
	.reg .b32 %temp; 
	mov.b64 	{%r29, %temp}, %fd78;
	}
	shl.b32 	%r30, %r28, 1;
	setp.gt.u32 	%p3, %r30, -33554433;
	and.b32  	%r31, %r28, -15728641;
	selp.b32 	%r32, %r31, %r28, %p3;
	mov.b64 	%fd79, {%r29, %r32};
	mul.rn.f64 	%fd80, %fd75, %fd79;
	neg.f64 	%fd81, %fd80;
	fma.rn.f64 	%fd82, %fd75, %fd79, %fd81;
	fma.rn.f64 	%fd83, %fd77, %fd79, %fd82;
	add.f64 	%fd4, %fd80, %fd83;
	sub.f64 	%fd84, %fd80, %fd4;
	add.f64 	%fd5, %fd83, %fd84;
	fma.rn.f64 	%fd85, %fd4, 0d3FF71547652B82FE, 0d4338000000000000;
	{
	.reg .b32 %temp; 
	mov.b64 	{%r13, %temp}, %fd85;
	}
	mov.f64 	%fd86, 0dC338000000000000;
	add.rn.f64 	%fd87, %fd85, %fd86;
	fma.rn.f64 	%fd88, %fd87, 0dBFE62E42FEFA39EF, %fd4;
	fma.rn.f64 	%fd89, %fd87, 0dBC7ABC9E3B39803F, %fd88;
	fma.rn.f64 	%fd90, %fd89, 0d3E5ADE1569CE2BDF, 0d3E928AF3FCA213EA;
	fma.rn.f64 	%fd91, %fd90, %fd89, 0d3EC71DEE62401315;
	fma.rn.f64 	%fd92, %fd91, %fd89, 0d3EFA01997C89EB71;
	fma.rn.f64 	%fd93, %fd92, %fd89, 0d3F2A01A014761F65;
	fma.rn.f64 	%fd94, %fd93, %fd89, 0d3F56C16C1852B7AF;
	fma.rn.f64 	%fd95, %fd94, %fd89, 0d3F81111111122322;
	fma.rn.f64 	%fd96, %fd95, %fd89, 0d3FA55555555502A1;
	fma.rn.f64 	%fd97, %fd96, %fd89, 0d3FC5555555555511;
	fma.rn.f64 	%fd98, %fd97, %fd89, 0d3FE000000000000B;
	fma.rn.f64 	%fd99, %fd98, %fd89, 0d3FF0000000000000;
	fma.rn.f64 	%fd100, %fd99, %fd89, 0d3FF0000000000000;
	{
	.reg .b32 %temp; 
	mov.b64 	{%r14, %temp}, %fd100;
	}
	{
	.reg .b32 %temp; 
	mov.b64 	{%temp, %r15}, %fd100;
	}
	shl.b32 	%r33, %r13, 20;
	add.s32 	%r34, %r33, %r15;
	mov.b64 	%fd108, {%r14, %r34};
	{
	.reg .b32 %temp; 
	mov.b64 	{%temp, %r35}, %fd4;
	}
	mov.b32 	%f2, %r35;
	abs.f32 	%f1, %f2;
	setp.lt.f32 	%p4, %f1, 0f4086232B;
	@%p4 bra 	$L__BB1_7;
	setp.lt.f64 	%p5, %fd4, 0d0000000000000000;
	add.f64 	%fd101, %fd4, 0d7FF0000000000000;
	selp.f64 	%fd108, 0d0000000000000000, %fd101, %p5;
	setp.geu.f32 	%p6, %f1, 0f40874800;
	@%p6 bra 	$L__BB1_7;
	shr.u32 	%r36, %r13, 31;
	add.s32 	%r37, %r13, %r36;
	shr.s32 	%r38, %r37, 1;
	shl.b32 	%r39, %r38, 20;
	add.s32 	%r40, %r15, %r39;
	mov.b64 	%fd102, {%r14, %r40};
	sub.s32 	%r41, %r13, %r38;
	shl.b32 	%r42, %r41, 20;
	add.s32 	%r43, %r42, 1072693248;
	mov.b32 	%r44, 0;
	mov.b64 	%fd103, {%r44, %r43};
	mul.f64 	%fd108, %fd103, %fd102;
$L__BB1_7:
	abs.f64 	%fd104, %fd108;
	setp.eq.f64 	%p7, %fd104, 0d7FF0000000000000;
	fma.rn.f64 	%fd105, %fd108, %fd5, %fd108;
	selp.f64 	%fd106, %fd108, %fd105, %p7;
	st.param.f64 	[func_retval0], %fd106;
	ret;

}


// ===== COMPILED SASS (sm_100) =====

	.target	sm_100

	.elftype	@"ET_EXEC"


//--------------------- .note.nv.tkinfo           --------------------------
	.section	.note.nv.tkinfo,"",@"SHT_NOTE"
	.sectionflags	@"SHF_NOTE_NV_TKINFO"
	.tkinfo
        /*0018*/ 	.word	0x00000002
        /*0030*/ 	.string	""
        /*0030*/ 	.string	"ptxas"
        /*0030*/ 	.string	"Cuda compilation tools, release 13.0, V13.0.88"
        /*0030*/ 	.string	"Build cuda_13.0.r13.0/compiler.36424714_0"
        /*0030*/ 	.string	"-arch sm_100 -m 64 "



//--------------------- .note.nv.cuinfo           --------------------------
	.section	.note.nv.cuinfo,"",@"SHT_NOTE"
	.sectionflags	@"SHF_NOTE_NV_CUINFO"
        /*0018*/ 	.short	0x0002
        /*001a*/ 	.short	0x0064
        /*001c*/ 	.short	0x0082
	.zero		2


//--------------------- .nv.info                  --------------------------
	.section	.nv.info,"",@"SHT_CUDA_INFO"
	.align	4


	//----- nvinfo : EIATTR_REGCOUNT
	.align		4
        /*0000*/ 	.byte	0x04, 0x2f
        /*0002*/ 	.short	(.L_1 - .L_0)
	.align		4
.L_0:
        /*0004*/ 	.word	index@(_Z9meanShiftPdmS_mS_miid)
        /*0008*/ 	.word	0x0000003a


	//----- nvinfo : EIATTR_FRAME_SIZE
	.align		4
.L_1:
        /*000c*/ 	.byte	0x04, 0x11
        /*000e*/ 	.short	(.L_3 - .L_2)
	.align		4
.L_2:
        /*0010*/ 	.word	index@($_Z9meanShiftPdmS_mS_miid$__internal_accurate_pow)
        /*0014*/ 	.word	0x00000000


	//----- nvinfo : EIATTR_FRAME_SIZE
	.align		4
.L_3:
        /*0018*/ 	.byte	0x04, 0x11
        /*001a*/ 	.short	(.L_5 - .L_4)
	.align		4
.L_4:
        /*001c*/ 	.word	index@($__internal_1_$__cuda_sm20_dsqrt_rn_f64_mediumpath_v1)
        /*0020*/ 	.word	0x00000000


	//----- nvinfo : EIATTR_FRAME_SIZE
	.align		4
.L_5:
        /*0024*/ 	.byte	0x04, 0x11
        /*0026*/ 	.short	(.L_7 - .L_6)
	.align		4
.L_6:
        /*0028*/ 	.word	index@($__internal_0_$__cuda_sm20_div_rn_f64_full)
        /*002c*/ 	.word	0x00000000


	//----- nvinfo : EIATTR_FRAME_SIZE
	.align		4
.L_7:
        /*0030*/ 	.byte	0x04, 0x11
        /*0032*/ 	.short	(.L_9 - .L_8)
	.align		4
.L_8:
        /*0034*/ 	.word	index@(_Z9meanShiftPdmS_mS_miid)
        /*0038*/ 	.word	0x00000000


	//----- nvinfo : EIATTR_MIN_STACK_SIZE
	.align		4
.L_9:
        /*003c*/ 	.byte	0x04, 0x12
        /*003e*/ 	.short	(.L_11 - .L_10)
	.align		4
.L_10:
        /*0040*/ 	.word	index@(_Z9meanShiftPdmS_mS_miid)
        /*0044*/ 	.word	0x00000000
.L_11:


//--------------------- .nv.compat                --------------------------
	.section	.nv.compat,"",@"SHT_CUDA_COMPAT_INFO"
	.align	4
        /*0000*/ 	.byte	0x02, 0x09, 0x00, 0x00, 0x02, 0x02, 0x01, 0x00, 0x02, 0x05, 0x05, 0x00, 0x03, 0x07, 0x01, 0x01
        /*0010*/ 	.byte	0x02, 0x03, 0x00, 0x00, 0x02, 0x06, 0x01, 0x00, 0x04, 0x0b, 0x08, 0x00, 0x01, 0x00, 0x00, 0x00
        /*0020*/ 	.byte	0x00, 0x00, 0x00, 0x00


//--------------------- .nv.info._Z9meanShiftPdmS_mS_miid --------------------------
	.section	.nv.info._Z9meanShiftPdmS_mS_miid,"",@"SHT_CUDA_INFO"
	.sectionflags	@""
	.align	4


	//----- nvinfo : EIATTR_CUDA_API_VERSION
	.align		4
        /*0000*/ 	.byte	0x04, 0x37
        /*0002*/ 	.short	(.L_13 - .L_12)
.L_12:
        /*0004*/ 	.word	0x00000082


	//----- nvinfo : EIATTR_KPARAM_INFO
	.align		4
.L_13:
        /*0008*/ 	.byte	0x04, 0x17
        /*000a*/ 	.short	(.L_15 - .L_14)
.L_14:
        /*000c*/ 	.word	0x00000000
        /*0010*/ 	.short	0x0008
        /*0012*/ 	.short	0x0038
        /*0014*/ 	.byte	0x00, 0xf0, 0x21, 0x00


	//----- nvinfo : EIATTR_KPARAM_INFO
	.align		4
.L_15:
        /*0018*/ 	.byte	0x04, 0x17
        /*001a*/ 	.short	(.L_17 - .L_16)
.L_16:
        /*001c*/ 	.word	0x00000000
        /*0020*/ 	.short	0x0007
        /*0022*/ 	.short	0x0034
        /*0024*/ 	.byte	0x00, 0xf0, 0x11, 0x00


	//----- nvinfo : EIATTR_KPARAM_INFO
	.align		4
.L_17:
        /*0028*/ 	.byte	0x04, 0x17
        /*002a*/ 	.short	(.L_19 - .L_18)
.L_18:
        /*002c*/ 	.word	0x00000000
        /*0030*/ 	.short	0x0006
        /*0032*/ 	.short	0x0030
        /*0034*/ 	.byte	0x00, 0xf0, 0x11, 0x00


	//----- nvinfo : EIATTR_KPARAM_INFO
	.align		4
.L_19:
        /*0038*/ 	.byte	0x04, 0x17
        /*003a*/ 	.short	(.L_21 - .L_20)
.L_20:
        /*003c*/ 	.word	0x00000000
        /*0040*/ 	.short	0x0005
        /*0042*/ 	.short	0x0028
        /*0044*/ 	.byte	0x00, 0xf0, 0x21, 0x00


	//----- nvinfo : EIATTR_KPARAM_INFO
	.align		4
.L_21:
        /*0048*/ 	.byte	0x04, 0x17
        /*004a*/ 	.short	(.L_23 - .L_22)
.L_22:
        /*004c*/ 	.word	0x00000000
        /*0050*/ 	.short	0x0004
        /*0052*/ 	.short	0x0020
        /*0054*/ 	.byte	0x00, 0xf5, 0x21, 0x00


	//----- nvinfo : EIATTR_KPARAM_INFO
	.align		4
.L_23:
        /*0058*/ 	.byte	0x04, 0x17
        /*005a*/ 	.short	(.L_25 - .L_24)
.L_24:
        /*005c*/ 	.word	0x00000000
        /*0060*/ 	.short	0x0003
        /*0062*/ 	.short	0x0018
        /*0064*/ 	.byte	0x00, 0xf0, 0x21, 0x00


	//----- nvinfo : EIATTR_KPARAM_INFO
	.align		4
.L_25:
        /*0068*/ 	.byte	0x04, 0x17
        /*006a*/ 	.short	(.L_27 - .L_26)
.L_26:
        /*006c*/ 	.word	0x00000000
        /*0070*/ 	.short	0x0002
        /*0072*/ 	.short	0x0010
        /*0074*/ 	.byte	0x00, 0xf5, 0x21, 0x00


	//----- nvinfo : EIATTR_KPARAM_INFO
	.align		4
.L_27:
        /*0078*/ 	.byte	0x04, 0x17
        /*007a*/ 	.short	(.L_29 - .L_28)
.L_28:
        /*007c*/ 	.word	0x00000000
        /*0080*/ 	.short	0x0001
        /*0082*/ 	.short	0x0008
        /*0084*/ 	.byte	0x00, 0xf0, 0x21, 0x00


	//----- nvinfo : EIATTR_KPARAM_INFO
	.align		4
.L_29:
        /*0088*/ 	.byte	0x04, 0x17
        /*008a*/ 	.short	(.L_31 - .L_30)
.L_30:
        /*008c*/ 	.word	0x00000000
        /*0090*/ 	.short	0x0000
        /*0092*/ 	.short	0x0000
        /*0094*/ 	.byte	0x00, 0xf5, 0x21, 0x00


	//----- nvinfo : EIATTR_SPARSE_MMA_MASK
	.align		4
.L_31:
        /*0098*/ 	.byte	0x03, 0x50
        /*009a*/ 	.short	0x0000


	//----- nvinfo : EIATTR_MAXREG_COUNT
	.align		4
        /*009c*/ 	.byte	0x03, 0x1b
        /*009e*/ 	.short	0x00ff


	//----- nvinfo : EIATTR_NUM_BARRIERS
	.align		4
        /*00a0*/ 	.byte	0x02, 0x4c
        /*00a2*/ 	.byte	0x01
	.zero		1


	//----- nvinfo : EIATTR_MERCURY_ISA_VERSION
	.align		4
        /*00a4*/ 	.byte	0x03, 0x5f
        /*00a6*/ 	.short	0x0101


	//----- nvinfo : EIATTR_VRC_CTA_INIT_COUNT
	.align		4
        /*00a8*/ 	.byte	0x02, 0x4a
	.zero		1
	.zero		1


	//----- nvinfo : EIATTR_EXIT_INSTR_OFFSETS
	.align		4
        /*00ac*/ 	.byte	0x04, 0x1c
        /*00ae*/ 	.short	(.L_33 - .L_32)


	//   ....[0]....
.L_32:
        /*00b0*/ 	.word	0x00000890


	//   ....[1]....
        /*00b4*/ 	.word	0x00003b00


	//   ....[2]....
        /*00b8*/ 	.word	0x00006bb0


	//   ....[3]....
        /*00bc*/ 	.word	0x00006d40


	//   ....[4]....
        /*00c0*/ 	.word	0x00006e40


	//   ....[5]....
        /*00c4*/ 	.word	0x00006fe0


	//----- nvinfo : EIATTR_CRS_STACK_SIZE
	.align		4
.L_33:
        /*00c8*/ 	.byte	0x04, 0x1e
        /*00ca*/ 	.short	(.L_35 - .L_34)
.L_34:
        /*00cc*/ 	.word	0x00000000


	//----- nvinfo : EIATTR_CBANK_PARAM_SIZE
	.align		4
.L_35:
        /*00d0*/ 	.byte	0x03, 0x19
        /*00d2*/ 	.short	0x0040


	//----- nvinfo : EIATTR_PARAM_CBANK
	.align		4
        /*00d4*/ 	.byte	0x04, 0x0a
        /*00d6*/ 	.short	(.L_37 - .L_36)
	.align		4
.L_36:
        /*00d8*/ 	.word	index@(.nv.constant0._Z9meanShiftPdmS_mS_miid)
        /*00dc*/ 	.short	0x0380
        /*00de*/ 	.short	0x0040


	//----- nvinfo : EIATTR_SW_WAR
	.align		4
.L_37:
        /*00e0*/ 	.byte	0x04, 0x36
        /*00e2*/ 	.short	(.L_39 - .L_38)
.L_38:
        /*00e4*/ 	.word	0x00000008
.L_39:


//--------------------- .nv.callgraph             --------------------------
	.section	.nv.callgraph,"",@"SHT_CUDA_CALLGRAPH"
	.align	4
	.sectionentsize	8
	.align		4
        /*0000*/ 	.word	0x00000000
	.align		4
        /*0004*/ 	.word	0xffffffff
	.align		4
        /*0008*/ 	.word	0x00000000
	.align		4
        /*000c*/ 	.word	0xfffffffe
	.align		4
        /*0010*/ 	.word	0x00000000
	.align		4
        /*0014*/ 	.word	0xfffffffd
	.align		4
        /*0018*/ 	.word	0x00000000
	.align		4
        /*001c*/ 	.word	0xfffffffc


//--------------------- .text._Z9meanShiftPdmS_mS_miid --------------------------
	.section	.text._Z9meanShiftPdmS_mS_miid,"ax",@progbits
	.align	128
        .global         _Z9meanShiftPdmS_mS_miid
        .type           _Z9meanShiftPdmS_mS_miid,@function
        .size           _Z9meanShiftPdmS_mS_miid,(.L_x_148 - _Z9meanShiftPdmS_mS_miid)
        .other          _Z9meanShiftPdmS_mS_miid,@"STO_CUDA_ENTRY STV_DEFAULT"
_Z9meanShiftPdmS_mS_miid:
.text._Z9meanShiftPdmS_mS_miid:
[----:B------:R-:W-:Y:S01]  /*0000*/  LDC R1, c[0x0][0x37c] ;  /* 0x0000df00ff017b82 */ /* 0x000fe20000000800 */
[----:B------:R-:W0:Y:S07]  /*0010*/  S2R R5, SR_CTAID.X ;  /* 0x0000000000057919 */ /* 0x000e2e0000002500 */
[----:B------:R-:W1:Y:S01]  /*0020*/  LDC R3, c[0x0][0x3b4] ;  /* 0x0000ed00ff037b82 */ /* 0x000e620000000800 */
[----:B------:R-:W0:Y:S01]  /*0030*/  LDCU UR4, c[0x0][0x360] ;  /* 0x00006c00ff0477ac */ /* 0x000e220008000800 */
[----:B------:R-:W0:Y:S01]  /*0040*/  S2R R6, SR_TID.X ;  /* 0x0000000000067919 */ /* 0x000e220000002100 */
[----:B------:R-:W2:Y:S05]  /*0050*/  LDCU.64 UR8, c[0x0][0x388] ;  /* 0x00007100ff0877ac */ /* 0x000eaa0008000a00 */
[----:B------:R-:W3:Y:S01]  /*0060*/  LDC.64 R28, c[0x0][0x380] ;  /* 0x0000e000ff1c7b82 */ /* 0x000ee20000000a00 */
[----:B------:R-:W4:Y:S01]  /*0070*/  LDCU.64 UR6, c[0x0][0x3a8] ;  /* 0x00007500ff0677ac */ /* 0x000f220008000a00 */
[----:B------:R-:W0:Y:S01]  /*0080*/  LDCU.64 UR12, c[0x0][0x358] ;  /* 0x00006b00ff0c77ac */ /* 0x000e220008000a00 */
[C---:B-1----:R-:W-:Y:S01]  /*0090*/  ISETP.GE.AND P0, PT, R3.reuse, 0x1, PT ;  /* 0x000000010300780c */ /* 0x042fe20003f06270 */
[----:B------:R-:W-:-:S02]  /*00a0*/  VIADD R2, R3, 0xffffffff ;  /* 0xffffffff03027836 */ /* 0x000fc40000000000 */
[----:B0-----:R-:W-:-:S04]  /*00b0*/  IMAD R8, R5, UR4, R6 ;  /* 0x0000000405087c24 */ /* 0x001fc8000f8e0206 */
[----:B--2---:R-:W-:Y:S01]  /*00c0*/  IMAD.WIDE.U32 R32, R8, UR8, RZ ;  /* 0x0000000808207c25 */ /* 0x004fe2000f8e00ff */
[----:B------:R-:W-:-:S03]  /*00d0*/  SHF.R.S32.HI R7, RZ, 0x1f, R8 ;  /* 0x0000001fff077819 */ /* 0x000fc60000011408 */
[----:B---3--:R-:W-:-:S04]  /*00e0*/  IMAD.WIDE.U32 R28, R8, UR8, R28 ;  /* 0x00000008081c7c25 */ /* 0x008fc8000f8e001c */
[C---:B------:R-:W-:Y:S02]  /*00f0*/  IMAD R9, R7.reuse, UR8, RZ ;  /* 0x0000000807097c24 */ /* 0x040fe4000f8e02ff */
[----:B----4-:R-:W-:Y:S02]  /*0100*/  IMAD R5, R7, UR6, RZ ;  /* 0x0000000607057c24 */ /* 0x010fe4000f8e02ff */
[C---:B------:R-:W-:Y:S02]  /*0110*/  IMAD R9, R8.reuse, UR9, R9 ;  /* 0x0000000908097c24 */ /* 0x040fe4000f8e0209 */
[----:B------:R-:W-:-:S04]  /*0120*/  IMAD.WIDE.U32 R30, R8, UR6, RZ ;  /* 0x00000006081e7c25 */ /* 0x000fc8000f8e00ff */
[----:B------:R-:W-:Y:S02]  /*0130*/  IMAD R5, R8, UR7, R5 ;  /* 0x0000000708057c24 */ /* 0x000fe4000f8e0205 */
[----:B------:R-:W-:Y:S02]  /*0140*/  IMAD.IADD R29, R9, 0x1, R29 ;  /* 0x00000001091d7824 */ /* 0x000fe400078e021d */
[----:B------:R-:W-:Y:S02]  /*0150*/  IMAD.IADD R27, R33, 0x1, R9 ;  /* 0x00000001211b7824 */ /* 0x000fe400078e0209 */
[----:B------:R-:W-:Y:S01]  /*0160*/  IMAD.IADD R25, R31, 0x1, R5 ;  /* 0x000000011f197824 */ /* 0x000fe200078e0205 */
[----:B------:R-:W-:Y:S06]  /*0170*/  @!P0 BRA `(.L_x_0) ;  /* 0x0000000400b88947 */ /* 0x000fec0003800000 */
[----:B------:R-:W-:Y:S01]  /*0180*/  ISETP.GE.U32.AND P1, PT, R2, 0xf, PT ;  /* 0x0000000f0200780c */ /* 0x000fe20003f26070 */
[----:B------:R-:W-:Y:S01]  /*0190*/  IMAD.MOV.U32 R9, RZ, RZ, RZ ;  /* 0x000000ffff097224 */ /* 0x000fe200078e00ff */
[----:B------:R-:W-:-:S04]  /*01a0*/  LOP3.LUT R53, R3, 0xf, RZ, 0xc0, !PT ;  /* 0x0000000f03357812 */ /* 0x000fc800078ec0ff */
[----:B------:R-:W-:-:S07]  /*01b0*/  ISETP.NE.AND P2, PT, R53, RZ, PT ;  /* 0x000000ff3500720c */ /* 0x000fce0003f45270 */
[----:B------:R-:W-:Y:S06]  /*01c0*/  @!P1 BRA `(.L_x_1) ;  /* 0x0000000000ac9947 */ /* 0x000fec0003800000 */
[----:B------:R-:W0:Y:S01]  /*01d0*/  S2UR UR5, SR_CgaCtaId ;  /* 0x00000000000579c3 */ /* 0x000e220000008800 */
[----:B------:R-:W-:Y:S01]  /*01e0*/  LOP3.LUT R9, R3, 0x7ffffff0, RZ, 0xc0, !PT ;  /* 0x7ffffff003097812 */ /* 0x000fe200078ec0ff */
[----:B------:R-:W-:Y:S01]  /*01f0*/  IMAD.MOV.U32 R0, RZ, RZ, RZ ;  /* 0x000000ffff007224 */ /* 0x000fe200078e00ff */
[----:B------:R-:W-:Y:S02]  /*0200*/  UMOV UR4, 0x400 ;  /* 0x0000040000047882 */ /* 0x000fe40000000000 */
[----:B0-----:R-:W-:-:S12]  /*0210*/  ULEA UR4, UR5, UR4, 0x18 ;  /* 0x0000000405047291 */ /* 0x001fd8000f8ec0ff */
.L_x_2:
[----:B------:R-:W-:-:S05]  /*0220*/  IMAD.WIDE.U32 R48, R0, 0x8, R28 ;  /* 0x0000000800307825 */ /* 0x000fca00078e001c */
[----:B0-----:R-:W2:Y:S04]  /*0230*/  LDG.E.64 R4, desc[UR12][R48.64] ;  /* 0x0000000c30047981 */ /* 0x001ea8000c1e1b00 */
[----:B------:R-:W3:Y:S04]  /*0240*/  LDG.E.64 R10, desc[UR12][R48.64+0x8] ;  /* 0x0000080c300a7981 */ /* 0x000ee8000c1e1b00 */
[----:B------:R-:W4:Y:S04]  /*0250*/  LDG.E.64 R12, desc[UR12][R48.64+0x10] ;  /* 0x0000100c300c7981 */ /* 0x000f28000c1e1b00 */
[----:B------:R-:W5:Y:S04]  /*0260*/  LDG.E.64 R14, desc[UR12][R48.64+0x18] ;  /* 0x0000180c300e7981 */ /* 0x000f68000c1e1b00 */
        /* <DEDUP_REMOVED lines=11> */
[----:B------:R-:W5:Y:S01]  /*0320*/  LDG.E.64 R50, desc[UR12][R48.64+0x78] ;  /* 0x0000780c30327981 */ /* 0x000f62000c1e1b00 */
[----:B------:R-:W-:-:S02]  /*0330*/  IMAD R52, R6, R3, R0 ;  /* 0x0000000306347224 */ /* 0x000fc400078e0200 */
[----:B------:R-:W-:-:S03]  /*0340*/  VIADD R0, R0, 0x10 ;  /* 0x0000001000007836 */ /* 0x000fc60000000000 */
[----:B------:R-:W-:Y:S02]  /*0350*/  LEA R55, R52, UR4, 0x3 ;  /* 0x0000000434377c11 */ /* 0x000fe4000f8e18ff */
[----:B------:R-:W-:-:S03]  /*0360*/  ISETP.NE.AND P1, PT, R0, R9, PT ;  /* 0x000000090000720c */ /* 0x000fc60003f25270 */
[----:B--2---:R0:W-:Y:S04]  /*0370*/  STS.64 [R55], R4 ;  /* 0x0000000437007388 */ /* 0x0041e80000000a00 */
[----:B---3--:R0:W-:Y:S04]  /*0380*/  STS.64 [R55+0x8], R10 ;  /* 0x0000080a37007388 */ /* 0x0081e80000000a00 */
[----:B----4-:R0:W-:Y:S04]  /*0390*/  STS.64 [R55+0x10], R12 ;  /* 0x0000100c37007388 */ /* 0x0101e80000000a00 */
[----:B-----5:R0:W-:Y:S04]  /*03a0*/  STS.64 [R55+0x18], R14 ;  /* 0x0000180e37007388 */ /* 0x0201e80000000a00 */
[----:B------:R0:W-:Y:S04]  /*03b0*/  STS.64 [R55+0x20], R16 ;  /* 0x0000201037007388 */ /* 0x0001e80000000a00 */
        /* <DEDUP_REMOVED lines=10> */
[----:B------:R0:W-:Y:S01]  /*0460*/  STS.64 [R55+0x78], R50 ;  /* 0x0000783237007388 */ /* 0x0001e20000000a00 */
[----:B------:R-:W-:Y:S05]  /*0470*/  @P1 BRA `(.L_x_2) ;  /* 0xfffffffc00681947 */ /* 0x000fea000383ffff */
.L_x_1:
[----:B------:R-:W-:Y:S05]  /*0480*/  @!P2 BRA `(.L_x_0) ;  /* 0x0000000000f4a947 */ /* 0x000fea0003800000 */
[----:B------:R-:W-:Y:S02]  /*0490*/  ISETP.GE.U32.AND P1, PT, R53, 0x8, PT ;  /* 0x000000083500780c */ /* 0x000fe40003f26070 */
[----:B0-----:R-:W-:-:S04]  /*04a0*/  LOP3.LUT R36, R3, 0x7, RZ, 0xc0, !PT ;  /* 0x0000000703247812 */ /* 0x001fc800078ec0ff */
[----:B------:R-:W-:-:S07]  /*04b0*/  ISETP.NE.AND P2, PT, R36, RZ, PT ;  /* 0x000000ff2400720c */ /* 0x000fce0003f45270 */
[----:B------:R-:W-:Y:S06]  /*04c0*/  @!P1 BRA `(.L_x_3) ;  /* 0x00000000005c9947 */ /* 0x000fec0003800000 */
[----:B------:R-:W-:-:S05]  /*04d0*/  IMAD.WIDE.U32 R4, R9, 0x8, R28 ;  /* 0x0000000809047825 */ /* 0x000fca00078e001c */
[----:B------:R-:W2:Y:S04]  /*04e0*/  LDG.E.64 R10, desc[UR12][R4.64] ;  /* 0x0000000c040a7981 */ /* 0x000ea8000c1e1b00 */
[----:B------:R-:W3:Y:S04]  /*04f0*/  LDG.E.64 R12, desc[UR12][R4.64+0x8] ;  /* 0x0000080c040c7981 */ /* 0x000ee8000c1e1b00 */
[----:B------:R-:W4:Y:S04]  /*0500*/  LDG.E.64 R14, desc[UR12][R4.64+0x10] ;  /* 0x0000100c040e7981 */ /* 0x000f28000c1e1b00 */
[----:B------:R-:W5:Y:S04]  /*0510*/  LDG.E.64 R16, desc[UR12][R4.64+0x18] ;  /* 0x0000180c04107981 */ /* 0x000f68000c1e1b00 */
[----:B------:R-:W5:Y:S04]  /*0520*/  LDG.E.64 R18, desc[UR12][R4.64+0x20] ;  /* 0x0000200c04127981 */ /* 0x000f68000c1e1b00 */
[----:B------:R-:W5:Y:S04]  /*0530*/  LDG.E.64 R20, desc[UR12][R4.64+0x28] ;  /* 0x0000280c04147981 */ /* 0x000f68000c1e1b00 */
[----:B------:R-:W5:Y:S04]  /*0540*/  LDG.E.64 R22, desc[UR12][R4.64+0x30] ;  /* 0x0000300c04167981 */ /* 0x000f68000c1e1b00 */
[----:B------:R-:W5:Y:S01]  /*0550*/  LDG.E.64 R34, desc[UR12][R4.64+0x38] ;  /* 0x0000380c04227981 */ /* 0x000f62000c1e1b00 */
[----:B------:R-:W0:Y:S01]  /*0560*/  S2UR UR5, SR_CgaCtaId ;  /* 0x00000000000579c3 */ /* 0x000e220000008800 */
[----:B------:R-:W-:Y:S01]  /*0570*/  UMOV UR4, 0x400 ;  /* 0x0000040000047882 */ /* 0x000fe20000000000 */
[----:B------:R-:W-:-:S02]  /*0580*/  IMAD R0, R6, R3, R9 ;  /* 0x0000000306007224 */ /* 0x000fc400078e0209 */
[----:B------:R-:W-:Y:S01]  /*0590*/  VIADD R9, R9, 0x8 ;  /* 0x0000000809097836 */ /* 0x000fe20000000000 */
[----:B0-----:R-:W-:-:S06]  /*05a0*/  ULEA UR4, UR5, UR4, 0x18 ;  /* 0x0000000405047291 */ /* 0x001fcc000f8ec0ff */
[----:B------:R-:W-:-:S05]  /*05b0*/  LEA R37, R0, UR4, 0x3 ;  /* 0x0000000400257c11 */ /* 0x000fca000f8e18ff */
[----:B--2---:R0:W-:Y:S04]  /*05c0*/  STS.64 [R37], R10 ;  /* 0x0000000a25007388 */ /* 0x0041e80000000a00 */
[----:B---3--:R0:W-:Y:S04]  /*05d0*/  STS.64 [R37+0x8], R12 ;  /* 0x0000080c25007388 */ /* 0x0081e80000000a00 */
[----:B----4-:R0:W-:Y:S04]  /*05e0*/  STS.64 [R37+0x10], R14 ;  /* 0x0000100e25007388 */ /* 0x0101e80000000a00 */
[----:B-----5:R0:W-:Y:S04]  /*05f0*/  STS.64 [R37+0x18], R16 ;  /* 0x0000181025007388 */ /* 0x0201e80000000a00 */
[----:B------:R0:W-:Y:S04]  /*0600*/  STS.64 [R37+0x20], R18 ;  /* 0x0000201225007388 */ /* 0x0001e80000000a00 */
[----:B------:R0:W-:Y:S04]  /*0610*/  STS.64 [R37+0x28], R20 ;  /* 0x0000281425007388 */ /* 0x0001e80000000a00 */
[----:B------:R0:W-:Y:S04]  /*0620*/  STS.64 [R37+0x30], R22 ;  /* 0x0000301625007388 */ /* 0x0001e80000000a00 */
[----:B------:R0:W-:Y:S02]  /*0630*/  STS.64 [R37+0x38], R34 ;  /* 0x0000382225007388 */ /* 0x0001e40000000a00 */
.L_x_3:
        /* <DEDUP_REMOVED lines=19> */
[----:B-----5:R0:W-:Y:S02]  /*0770*/  STS.64 [R19+0x18], R16 ;  /* 0x0000181013007388 */ /* 0x0201e40000000a00 */
.L_x_4:
[----:B------:R-:W-:Y:S05]  /*0780*/  @!P2 BRA `(.L_x_0) ;  /* 0x000000000034a947 */ /* 0x000fea0003800000 */
[----:B------:R-:W1:Y:S01]  /*0790*/  S2UR UR5, SR_CgaCtaId ;  /* 0x00000000000579c3 */ /* 0x000e620000008800 */
[----:B------:R-:W-:Y:S02]  /*07a0*/  UMOV UR4, 0x400 ;  /* 0x0000040000047882 */ /* 0x000fe40000000000 */
[----:B-1----:R-:W-:-:S03]  /*07b0*/  ULEA UR5, UR5, UR4, 0x18 ;  /* 0x0000000405057291 */ /* 0x002fc6000f8ec0ff */
[----:B------:R-:W-:-:S09]  /*07c0*/  UMOV UR4, URZ ;  /* 0x000000ff00047c82 */ /* 0x000fd20008000000 */
.L_x_5:
[----:B-1----:R-:W-:-:S06]  /*07d0*/  IMAD.WIDE.U32 R4, R9, 0x8, R28 ;  /* 0x0000000809047825 */ /* 0x002fcc00078e001c */
[----:B------:R-:W2:Y:S01]  /*07e0*/  LDG.E.64 R4, desc[UR12][R4.64] ;  /* 0x0000000c04047981 */ /* 0x000ea2000c1e1b00 */
[----:B------:R-:W-:Y:S01]  /*07f0*/  IMAD R0, R6, R3, R9 ;  /* 0x0000000306007224 */ /* 0x000fe200078e0209 */
[----:B------:R-:W-:Y:S01]  /*0800*/  UIADD3 UR4, UPT, UPT, UR4, 0x1, URZ ;  /* 0x0000000104047890 */ /* 0x000fe2000fffe0ff */
[----:B------:R-:W-:-:S03]  /*0810*/  IADD3 R9, PT, PT, R9, 0x1, RZ ;  /* 0x0000000109097810 */ /* 0x000fc60007ffe0ff */
[----:B0-----:R-:W-:Y:S02]  /*0820*/  LEA R11, R0, UR5, 0x3 ;  /* 0x00000005000b7c11 */ /* 0x001fe4000f8e18ff */
[----:B------:R-:W-:-:S03]  /*0830*/  ISETP.NE.AND P1, PT, R18, UR4, PT ;  /* 0x0000000412007c0c */ /* 0x000fc6000bf25270 */
[----:B--2---:R1:W-:Y:S10]  /*0840*/  STS.64 [R11], R4 ;  /* 0x000000040b007388 */ /* 0x0043f40000000a00 */
[----:B------:R-:W-:Y:S05]  /*0850*/  @P1 BRA `(.L_x_5) ;  /* 0xfffffffc00dc1947 */ /* 0x000fea000383ffff */
.L_x_0:
[----:B------:R-:W2:Y:S01]  /*0860*/  LDCU UR11, c[0x0][0x3b0] ;  /* 0x00007600ff0b77ac */ /* 0x000ea20008000800 */
[----:B------:R-:W-:Y:S01]  /*0870*/  BAR.SYNC.DEFER_BLOCKING 0x0 ;  /* 0x0000000000007b1d */ /* 0x000fe20000010000 */
[----:B--2---:R-:W-:-:S13]  /*0880*/  ISETP.GE.AND P1, PT, R8, UR11, PT ;  /* 0x0000000b08007c0c */ /* 0x004fda000bf26270 */
[----:B------:R-:W-:Y:S05]  /*0890*/  @P1 EXIT ;  /* 0x000000000000194d */ /* 0x000fea0003800000 */
[----:B------:R-:W0:Y:S02]  /*08a0*/  LDCU.64 UR4, c[0x0][0x3a0] ;  /* 0x00007400ff0477ac */ /* 0x000e240008000a00 */
[----:B0-----:R-:W-:-:S04]  /*08b0*/  IADD3 R22, P1, PT, R30, UR4, RZ ;  /* 0x000000041e167c10 */ /* 0x001fc8000ff3e0ff */
[----:B------:R-:W-:Y:S01]  /*08c0*/  IADD3.X R23, PT, PT, R25, UR5, RZ, P1, !PT ;  /* 0x0000000519177c10 */ /* 0x000fe20008ffe4ff */
[----:B------:R-:W-:Y:S08]  /*08d0*/  @!P0 BRA `(.L_x_6) ;  /* 0x0000000000f08947 */ /* 0x000ff00003800000 */
[----:B------:R-:W-:Y:S01]  /*08e0*/  ISETP.GE.U32.AND P1, PT, R2, 0xf, PT ;  /* 0x0000000f0200780c */ /* 0x000fe20003f26070 */
[----:B------:R-:W-:Y:S01]  /*08f0*/  IMAD.MOV.U32 R9, RZ, RZ, RZ ;  /* 0x000000ffff097224 */ /* 0x000fe200078e00ff */
[----:B------:R-:W-:-:S04]  /*0900*/  LOP3.LUT R10, R3, 0xf, RZ, 0xc0, !PT ;  /* 0x0000000f030a7812 */ /* 0x000fc800078ec0ff */
[----:B------:R-:W-:-:S07]  /*0910*/  ISETP.NE.AND P2, PT, R10, RZ, PT ;  /* 0x000000ff0a00720c */ /* 0x000fce0003f45270 */
[----:B------:R-:W-:Y:S06]  /*0920*/  @!P1 BRA `(.L_x_7) ;  /* 0x0000000000589947 */ /* 0x000fec0003800000 */
[----:B------:R-:W-:Y:S01]  /*0930*/  LOP3.LUT R9, R3, 0x7ffffff0, RZ, 0xc0, !PT ;  /* 0x7ffffff003097812 */ /* 0x000fe200078ec0ff */
[----:B------:R-:W-:-:S07]  /*0940*/  IMAD.MOV.U32 R0, RZ, RZ, RZ ;  /* 0x000000ffff007224 */ /* 0x000fce00078e00ff */
.L_x_8:
[----:B01----:R-:W-:-:S04]  /*0950*/  IMAD.WIDE.U32 R4, R0, 0x8, R22 ;  /* 0x0000000800047825 */ /* 0x003fc800078e0016 */
[----:B------:R-:W-:Y:S01]  /*0960*/  VIADD R0, R0, 0x10 ;  /* 0x0000001000007836 */ /* 0x000fe20000000000 */
[----:B------:R0:W-:Y:S04]  /*0970*/  STG.E.64 desc[UR12][R4.64], RZ ;  /* 0x000000ff04007986 */ /* 0x0001e8000c101b0c */
[----:B------:R0:W-:Y:S01]  /*0980*/  STG.E.64 desc[UR12][R4.64+0x8], RZ ;  /* 0x000008ff04007986 */ /* 0x0001e2000c101b0c */
[----:B------:R-:W-:-:S03]  /*0990*/  ISETP.NE.AND P1, PT, R0, R9, PT ;  /* 0x000000090000720c */ /* 0x000fc60003f25270 */
[----:B------:R0:W-:Y:S04]  /*09a0*/  STG.E.64 desc[UR12][R4.64+0x10], RZ ;  /* 0x000010ff04007986 */ /* 0x0001e8000c101b0c */
        /* <DEDUP_REMOVED lines=12> */
[----:B------:R0:W-:Y:S01]  /*0a70*/  STG.E.64 desc[UR12][R4.64+0x78], RZ ;  /* 0x000078ff04007986 */ /* 0x0001e2000c101b0c */
[----:B------:R-:W-:Y:S05]  /*0a80*/  @P1 BRA `(.L_x_8) ;  /* 0xfffffffc00b01947 */ /* 0x000fea000383ffff */
.L_x_7:
[----:B------:R-:W-:Y:S05]  /*0a90*/  @!P2 BRA `(.L_x_6) ;  /* 0x000000000080a947 */ /* 0x000fea0003800000 */
[----:B------:R-:W-:Y:S02]  /*0aa0*/  ISETP.GE.U32.AND P1, PT, R10, 0x8, PT ;  /* 0x000000080a00780c */ /* 0x000fe40003f26070 */
[----:B------:R-:W-:-:S04]  /*0ab0*/  LOP3.LUT R0, R3, 0x7, RZ, 0xc0, !PT ;  /* 0x0000000703007812 */ /* 0x000fc800078ec0ff */
[----:B------:R-:W-:-:S07]  /*0ac0*/  ISETP.NE.AND P2, PT, R0, RZ, PT ;  /* 0x000000ff0000720c */ /* 0x000fce0003f45270 */
[----:B------:R-:W-:Y:S06]  /*0ad0*/  @!P1 BRA `(.L_x_9) ;  /* 0x0000000000289947 */ /* 0x000fec0003800000 */
[----:B01----:R-:W-:-:S04]  /*0ae0*/  IMAD.WIDE.U32 R4, R9, 0x8, R22 ;  /* 0x0000000809047825 */ /* 0x003fc800078e0016 */
[----:B------:R-:W-:Y:S01]  /*0af0*/  VIADD R9, R9, 0x8 ;  /* 0x0000000809097836 */ /* 0x000fe20000000000 */
[----:B------:R2:W-:Y:S04]  /*0b00*/  STG.E.64 desc[UR12][R4.64], RZ ;  /* 0x000000ff04007986 */ /* 0x0005e8000c101b0c */
[----:B------:R2:W-:Y:S04]  /*0b10*/  STG.E.64 desc[UR12][R4.64+0x8], RZ ;  /* 0x000008ff04007986 */ /* 0x0005e8000c101b0c */
[----:B------:R2:W-:Y:S04]  /*0b20*/  STG.E.64 desc[UR12][R4.64+0x10], RZ ;  /* 0x000010ff04007986 */ /* 0x0005e8000c101b0c */
[----:B------:R2:W-:Y:S04]  /*0b30*/  STG.E.64 desc[UR12][R4.64+0x18], RZ ;  /* 0x000018ff04007986 */ /* 0x0005e8000c101b0c */
[----:B------:R2:W-:Y:S04]  /*0b40*/  STG.E.64 desc[UR12][R4.64+0x20], RZ ;  /* 0x000020ff04007986 */ /* 0x0005e8000c101b0c */
[----:B------:R2:W-:Y:S04]  /*0b50*/  STG.E.64 desc[UR12][R4.64+0x28], RZ ;  /* 0x000028ff04007986 */ /* 0x0005e8000c101b0c */
[----:B------:R2:W-:Y:S04]  /*0b60*/  STG.E.64 desc[UR12][R4.64+0x30], RZ ;  /* 0x000030ff04007986 */ /* 0x0005e8000c101b0c */
[----:B------:R2:W-:Y:S02]  /*0b70*/  STG.E.64 desc[UR12][R4.64+0x38], RZ ;  /* 0x000038ff04007986 */ /* 0x0005e4000c101b0c */
.L_x_9:
[----:B------:R-:W-:Y:S05]  /*0b80*/  @!P2 BRA `(.L_x_6) ;  /* 0x000000000044a947 */ /* 0x000fea0003800000 */
[----:B------:R-:W-:Y:S02]  /*0b90*/  ISETP.GE.U32.AND P1, PT, R0, 0x4, PT ;  /* 0x000000040000780c */ /* 0x000fe40003f26070 */
[----:B------:R-:W-:-:S04]  /*0ba0*/  LOP3.LUT R0, R3, 0x3, RZ, 0xc0, !PT ;  /* 0x0000000303007812 */ /* 0x000fc800078ec0ff */
[----:B------:R-:W-:-:S07]  /*0bb0*/  ISETP.NE.AND P2, PT, R0, RZ, PT ;  /* 0x000000ff0000720c */ /* 0x000fce0003f45270 */
[----:B012---:R-:W-:-:S04]  /*0bc0*/  @P1 IMAD.WIDE.U32 R4, R9, 0x8, R22 ;  /* 0x0000000809041825 */ /* 0x007fc800078e0016 */
[----:B------:R-:W-:Y:S01]  /*0bd0*/  @P1 VIADD R9, R9, 0x4 ;  /* 0x0000000409091836 */ /* 0x000fe20000000000 */
[----:B------:R3:W-:Y:S04]  /*0be0*/  @P1 STG.E.64 desc[UR12][R4.64], RZ ;  /* 0x000000ff04001986 */ /* 0x0007e8000c101b0c */
[----:B------:R3:W-:Y:S04]  /*0bf0*/  @P1 STG.E.64 desc[UR12][R4.64+0x8], RZ ;  /* 0x000008ff04001986 */ /* 0x0007e8000c101b0c */
[----:B------:R3:W-:Y:S04]  /*0c00*/  @P1 STG.E.64 desc[UR12][R4.64+0x10], RZ ;  /* 0x000010ff04001986 */ /* 0x0007e8000c101b0c */
[----:B------:R3:W-:Y:S01]  /*0c10*/  @P1 STG.E.64 desc[UR12][R4.64+0x18], RZ ;  /* 0x000018ff04001986 */ /* 0x0007e2000c101b0c */
[----:B------:R-:W-:Y:S05]  /*0c20*/  @!P2 BRA `(.L_x_6) ;  /* 0x00000000001ca947 */ /* 0x000fea0003800000 */
[----:B------:R-:W-:-:S05]  /*0c30*/  UMOV UR4, URZ ;  /* 0x000000ff00047c82 */ /* 0x000fca0008000000 */
.L_x_10:
[----:B---3--:R-:W-:Y:S01]  /*0c40*/  IMAD.WIDE.U32 R4, R9, 0x8, R22 ;  /* 0x0000000809047825 */ /* 0x008fe200078e0016 */
[----:B------:R-:W-:-:S03]  /*0c50*/  UIADD3 UR4, UPT, UPT, UR4, 0x1, URZ ;  /* 0x0000000104047890 */ /* 0x000fc6000fffe0ff */
[----:B------:R-:W-:Y:S01]  /*0c60*/  VIADD R9, R9, 0x1 ;  /* 0x0000000109097836 */ /* 0x000fe20000000000 */
[----:B------:R4:W-:Y:S02]  /*0c70*/  STG.E.64 desc[UR12][R4.64], RZ ;  /* 0x000000ff04007986 */ /* 0x0009e4000c101b0c */
[----:B------:R-:W-:-:S13]  /*0c80*/  ISETP.NE.AND P1, PT, R0, UR4, PT ;  /* 0x0000000400007c0c */ /* 0x000fda000bf25270 */
[----:B----4-:R-:W-:Y:S05]  /*0c90*/  @P1 BRA `(.L_x_10) ;  /* 0xfffffffc00e81947 */ /* 0x010fea000383ffff */
.L_x_6:
[----:B------:R-:W-:Y:S01]  /*0ca0*/  UISETP.GE.AND UP0, UPT, UR11, 0x1, UPT ;  /* 0x000000010b00788c */ /* 0x000fe2000bf06270 */
[----:B------:R-:W-:-:S08]  /*0cb0*/  CS2R R20, SRZ ;  /* 0x0000000000147805 */ /* 0x000fd0000001ff00 */
[----:B------:R-:W-:Y:S05]  /*0cc0*/  BRA.U !UP0, `(.L_x_11) ;  /* 0x0000002d08847547 */ /* 0x000fea000b800000 */
[----:B------:R-:W4:Y:S02]  /*0cd0*/  LDC.64 R18, c[0x0][0x3b8] ;  /* 0x0000ee00ff127b82 */ /* 0x000f240000000a00 */
[----:B----4-:R-:W-:-:S08]  /*0ce0*/  DMUL R18, R18, R18 ;  /* 0x0000001212127228 */ /* 0x010fd00000000000 */
[----:B------:R-:W-:Y:S01]  /*0cf0*/  DADD R16, R18, R18 ;  /* 0x0000000012107229 */ /* 0x000fe20000000012 */
[----:B------:R-:W-:Y:S10]  /*0d00*/  @!P0 BRA `(.L_x_12) ;  /* 0x0000002000788947 */ /* 0x000ff40003800000 */
[----:B------:R-:W-:Y:S01]  /*0d10*/  IMAD R6, R6, R3, RZ ;  /* 0x0000000306067224 */ /* 0x000fe200078e02ff */
[C---:B0123--:R-:W-:Y:S02]  /*0d20*/  LOP3.LUT R5, R3.reuse, 0xf, RZ, 0xc0, !PT ;  /* 0x0000000f03057812 */ /* 0x04ffe400078ec0ff */
[----:B------:R-:W-:Y:S02]  /*0d30*/  CS2R R20, SRZ ;  /* 0x0000000000147805 */ /* 0x000fe4000001ff00 */
[C---:B------:R-:W-:Y:S01]  /*0d40*/  LOP3.LUT R4, R3.reuse, 0x7, RZ, 0xc0, !PT ;  /* 0x0000000703047812 */ /* 0x040fe200078ec0ff */
[----:B------:R-:W-:Y:S01]  /*0d50*/  UMOV UR4, URZ ;  /* 0x000000ff00047c82 */ /* 0x000fe20008000000 */
[----:B------:R-:W-:-:S07]  /*0d60*/  LOP3.LUT R3, R3, 0x3, RZ, 0xc0, !PT ;  /* 0x0000000303037812 */ /* 0x000fce00078ec0ff */
.L_x_57:
[----:B0-----:R-:W0:Y:S01]  /*0d70*/  LDCU UR5, c[0x0][0x3b4] ;  /* 0x00007680ff0577ac */ /* 0x001e220008000800 */
[----:B------:R-:W-:Y:S01]  /*0d80*/  IMAD.MOV.U32 R9, RZ, RZ, RZ ;  /* 0x000000ffff097224 */ /* 0x000fe200078e00ff */
[----:B-1-3--:R-:W-:Y:S01]  /*0d90*/  CS2R R38, SRZ ;  /* 0x0000000000267805 */ /* 0x00afe2000001ff00 */
[----:B0-----:R-:W-:-:S04]  /*0da0*/  UIADD3 UR6, UPT, UPT, UR5, -0x1, URZ ;  /* 0xffffffff05067890 */ /* 0x001fc8000fffe0ff */
[----:B------:R-:W-:-:S09]  /*0db0*/  UISETP.GE.U32.AND UP0, UPT, UR6, 0x3, UPT ;  /* 0x000000030600788c */ /* 0x000fd2000bf06070 */
[----:B--2-4-:R-:W-:Y:S05]  /*0dc0*/  BRA.U !UP0, `(.L_x_13) ;  /* 0x0000000908507547 */ /* 0x014fea000b800000 */
[----:B------:R-:W0:Y:S01]  /*0dd0*/  S2UR UR10, SR_CgaCtaId ;  /* 0x00000000000a79c3 */ /* 0x000e220000008800 */
[----:B------:R-:W1:Y:S01]  /*0de0*/  LDCU.64 UR6, c[0x0][0x390] ;  /* 0x00007200ff0677ac */ /* 0x000e620008000a00 */
[----:B------:R-:W-:Y:S01]  /*0df0*/  CS2R R38, SRZ ;  /* 0x0000000000267805 */ /* 0x000fe2000001ff00 */
[----:B------:R-:W1:Y:S01]  /*0e00*/  LDCU.64 UR8, c[0x0][0x398] ;  /* 0x00007300ff0877ac */ /* 0x000e620008000a00 */
[----:B------:R-:W-:-:S04]  /*0e10*/  ULOP3.LUT UR5, UR5, 0x7ffffffc, URZ, 0xc0, !UPT ;  /* 0x7ffffffc05057892 */ /* 0x000fc8000f8ec0ff */
[----:B------:R-:W-:Y:S02]  /*0e20*/  UIADD3 UR5, UPT, UPT, -UR5, URZ, URZ ;  /* 0x000000ff05057290 */ /* 0x000fe4000fffe1ff */
[----:B-1----:R-:W-:-:S03]  /*0e30*/  UIMAD.WIDE.U32 UR6, UR4, UR8, UR6 ;  /* 0x00000008040672a5 */ /* 0x002fc6000f8e0006 */
[----:B------:R-:W-:Y:S01]  /*0e40*/  UMOV UR8, 0x400 ;  /* 0x0000040000087882 */ /* 0x000fe20000000000 */
[----:B------:R-:W-:Y:S02]  /*0e50*/  UIMAD UR7, UR4, UR9, UR7 ;  /* 0x00000009040772a4 */ /* 0x000fe4000f8e0207 */
[----:B0-----:R-:W-:Y:S02]  /*0e60*/  ULEA UR8, UR10, UR8, 0x18 ;  /* 0x000000080a087291 */ /* 0x001fe4000f8ec0ff */
[----:B------:R-:W-:-:S04]  /*0e70*/  UIADD3 UR6, UP0, UPT, UR6, 0x10, URZ ;  /* 0x0000001006067890 */ /* 0x000fc8000ff1e0ff */
[----:B------:R-:W-:Y:S01]  /*0e80*/  UIADD3.X UR7, UPT, UPT, URZ, UR7, URZ, UP0, !UPT ;  /* 0x00000007ff077290 */ /* 0x000fe200087fe4ff */
[----:B------:R-:W-:Y:S01]  /*0e90*/  LEA R11, R6, UR8, 0x3 ;  /* 0x00000008060b7c11 */ /* 0x000fe2000f8e18ff */
[----:B------:R-:W-:-:S04]  /*0ea0*/  IMAD.U32 R14, RZ, RZ, UR6 ;  /* 0x00000006ff0e7e24 */ /* 0x000fc8000f8e00ff */
[----:B------:R-:W-:Y:S01]  /*0eb0*/  VIADD R11, R11, 0x10 ;  /* 0x000000100b0b7836 */ /* 0x000fe20000000000 */
[----:B------:R-:W-:-:S07]  /*0ec0*/  MOV R15, UR7 ;  /* 0x00000007000f7c02 */ /* 0x000fce0008000f00 */
.L_x_30:
[----:B------:R-:W2:Y:S01]  /*0ed0*/  LDG.E.64 R12, desc[UR12][R14.64+-0x10] ;  /* 0xfffff00c0e0c7981 */ /* 0x000ea2000c1e1b00 */
[----:B------:R-:W-:Y:S01]  /*0ee0*/  BSSY.RECONVERGENT B0, `(.L_x_14) ;  /* 0x0000008000007945 */ /* 0x000fe20003800200 */
[----:B------:R-:W-:Y:S02]  /*0ef0*/  MOV R9, 0xf60 ;  /* 0x00000f6000097802 */ /* 0x000fe40000000f00 */
[----:B------:R-:W2:Y:S02]  /*0f00*/  LDS.64 R34, [R11+-0x10] ;  /* 0xfffff0000b227984 */ /* 0x000ea40000000a00 */
[----:B--2---:R-:W-:-:S08]  /*0f10*/  DADD R12, R12, -R34 ;  /* 0x000000000c0c7229 */ /* 0x004fd00000000822 */
[----:B------:R-:W-:-:S10]  /*0f20*/  DADD R34, -RZ, |R12| ;  /* 0x00000000ff227229 */ /* 0x000fd4000000050c */
[----:B------:R-:W-:Y:S02]  /*0f30*/  IMAD.MOV.U32 R2, RZ, RZ, R34 ;  /* 0x000000ffff027224 */ /* 0x000fe400078e0022 */
[----:B------:R-:W-:-:S07]  /*0f40*/  IMAD.MOV.U32 R0, RZ, RZ, R35 ;  /* 0x000000ffff007224 */ /* 0x000fce00078e0023 */
[----:B------:R-:W-:Y:S05]  /*0f50*/  CALL.REL.NOINC `($_Z9meanShiftPdmS_mS_miid$__internal_accurate_pow) ;  /* 0x00000068004c7944 */ /* 0x000fea0003c00000 */
[----:B------:R-:W-:Y:S05]  /*0f60*/  BSYNC.RECONVERGENT B0 ;  /* 0x0000000000007941 */ /* 0x000fea0003800200 */
.L_x_14:
[C---:B------:R-:W-:Y:S01]  /*0f70*/  DADD R34, R12.reuse, 2 ;  /* 0x400000000c227429 */ /* 0x040fe20000000000 */
[----:B------:R-:W-:Y:S01]  /*0f80*/  BSSY.RECONVERGENT B0, `(.L_x_15) ;  /* 0x000000f000007945 */ /* 0x000fe20003800200 */
[----:B------:R-:W-:-:S08]  /*0f90*/  DSETP.NEU.AND P0, PT, R12, RZ, PT ;  /* 0x000000ff0c00722a */ /* 0x000fd00003f0d000 */
[----:B------:R-:W-:Y:S02]  /*0fa0*/  LOP3.LUT R34, R35, 0x7ff00000, RZ, 0xc0, !PT ;  /* 0x7ff0000023227812 */ /* 0x000fe400078ec0ff */
[----:B------:R-:W-:Y:S02]  /*0fb0*/  FSEL R35, R0, RZ, P0 ;  /* 0x000000ff00237208 */ /* 0x000fe40000000000 */
[----:B------:R-:W-:Y:S02]  /*0fc0*/  ISETP.NE.AND P1, PT, R34, 0x7ff00000, PT ;  /* 0x7ff000002200780c */ /* 0x000fe40003f25270 */
[----:B------:R-:W-:-:S11]  /*0fd0*/  FSEL R34, R2, RZ, P0 ;  /* 0x000000ff02227208 */ /* 0x000fd60000000000 */
[----:B------:R-:W-:Y:S05]  /*0fe0*/  @P1 BRA `(.L_x_16) ;  /* 0x0000000000201947 */ /* 0x000fea0003800000 */
[----:B------:R-:W-:-:S14]  /*0ff0*/  DSETP.NAN.AND P0, PT, R12, R12, PT ;  /* 0x0000000c0c00722a */ /* 0x000fdc0003f08000 */
[----:B------:R-:W-:Y:S05]  /*1000*/  @P0 BRA `(.L_x_17) ;  /* 0x0000000000140947 */ /* 0x000fea0003800000 */
[----:B------:R-:W-:-:S14]  /*1010*/  DSETP.NEU.AND P0, PT, |R12|, +INF , PT ;  /* 0x7ff000000c00742a */ /* 0x000fdc0003f0d200 */
[----:B------:R-:W-:Y:S05]  /*1020*/  @P0 BRA `(.L_x_16) ;  /* 0x0000000000100947 */ /* 0x000fea0003800000 */
[----:B------:R-:W-:Y:S02]  /*1030*/  IMAD.MOV.U32 R34, RZ, RZ, 0x0 ;  /* 0x00000000ff227424 */ /* 0x000fe400078e00ff */
[----:B------:R-:W-:Y:S01]  /*1040*/  IMAD.MOV.U32 R35, RZ, RZ, 0x7ff00000 ;  /* 0x7ff00000ff237424 */ /* 0x000fe200078e00ff */
[----:B------:R-:W-:Y:S06]  /*1050*/  BRA `(.L_x_16) ;  /* 0x0000000000047947 */ /* 0x000fec0003800000 */
.L_x_17:
[----:B------:R-:W-:-:S11]  /*1060*/  DADD R34, R12, 2 ;  /* 0x400000000c227429 */ /* 0x000fd60000000000 */
.L_x_16:
[----:B------:R-:W-:Y:S05]  /*1070*/  BSYNC.RECONVERGENT B0 ;  /* 0x0000000000007941 */ /* 0x000fea0003800200 */
.L_x_15:
[----:B------:R-:W2:Y:S01]  /*1080*/  LDG.E.64 R36, desc[UR12][R14.64+-0x8] ;  /* 0xfffff80c0e247981 */ /* 0x000ea2000c1e1b00 */
[----:B------:R-:W-:Y:S01]  /*1090*/  DSETP.NEU.AND P0, PT, R12, 1, PT ;  /* 0x3ff000000c00742a */ /* 0x000fe20003f0d000 */
[----:B------:R-:W-:Y:S01]  /*10a0*/  BSSY.RECONVERGENT B0, `(.L_x_18) ;  /* 0x000000b000007945 */ /* 0x000fe20003800200 */
[----:B------:R-:W-:Y:S01]  /*10b0*/  MOV R9, 0x1150 ;  /* 0x0000115000097802 */ /* 0x000fe20000000f00 */
[----:B------:R-:W2:Y:S03]  /*10c0*/  LDS.64 R40, [R11+-0x8] ;  /* 0xfffff8000b287984 */ /* 0x000ea60000000a00 */
[----:B------:R-:W-:Y:S02]  /*10d0*/  FSEL R12, R34, RZ, P0 ;  /* 0x000000ff220c7208 */ /* 0x000fe40000000000 */
[----:B------:R-:W-:-:S06]  /*10e0*/  FSEL R13, R35, 1.875, P0 ;  /* 0x3ff00000230d7808 */ /* 0x000fcc0000000000 */
[----:B------:R-:W-:Y:S02]  /*10f0*/  DADD R38, R38, R12 ;  /* 0x0000000026267229 */ /* 0x000fe4000000000c */
[----:B--2---:R-:W-:-:S08]  /*1100*/  DADD R36, R36, -R40 ;  /* 0x0000000024247229 */ /* 0x004fd00000000828 */
[----:B------:R-:W-:-:S10]  /*1110*/  DADD R40, -RZ, |R36| ;  /* 0x00000000ff287229 */ /* 0x000fd40000000524 */
[----:B------:R-:W-:Y:S02]  /*1120*/  IMAD.MOV.U32 R2, RZ, RZ, R40 ;  /* 0x000000ffff027224 */ /* 0x000fe400078e0028 */
[----:B------:R-:W-:-:S07]  /*1130*/  IMAD.MOV.U32 R0, RZ, RZ, R41 ;  /* 0x000000ffff007224 */ /* 0x000fce00078e0029 */
[----:B------:R-:W-:Y:S05]  /*1140*/  CALL.REL.NOINC `($_Z9meanShiftPdmS_mS_miid$__internal_accurate_pow) ;  /* 0x0000006400d07944 */ /* 0x000fea0003c00000 */
[----:B------:R-:W-:Y:S05]  /*1150*/  BSYNC.RECONVERGENT B0 ;  /* 0x0000000000007941 */ /* 0x000fea0003800200 */
.L_x_18:
[C---:B------:R-:W-:Y:S01]  /*1160*/  DADD R12, R36.reuse, 2 ;  /* 0x40000000240c7429 */ /* 0x040fe20000000000 */
[----:B------:R-:W-:Y:S01]  /*1170*/  BSSY.RECONVERGENT B0, `(.L_x_19) ;  /* 0x000000f000007945 */ /* 0x000fe20003800200 */
[----:B------:R-:W-:-:S06]  /*1180*/  DSETP.NEU.AND P0, PT, R36, RZ, PT ;  /* 0x000000ff2400722a */ /* 0x000fcc0003f0d000 */
[----:B------:R-:W-:Y:S02]  /*1190*/  FSEL R34, R2, RZ, P0 ;  /* 0x000000ff02227208 */ /* 0x000fe40000000000 */
[----:B------:R-:W-:Y:S02]  /*11a0*/  LOP3.LUT R12, R13, 0x7ff00000, RZ, 0xc0, !PT ;  /* 0x7ff000000d0c7812 */ /* 0x000fe400078ec0ff */
[----:B------:R-:W-:Y:S02]  /*11b0*/  FSEL R35, R0, RZ, P0 ;  /* 0x000000ff00237208 */ /* 0x000fe40000000000 */
[----:B------:R-:W-:-:S13]  /*11c0*/  ISETP.NE.AND P1, PT, R12, 0x7ff00000, PT ;  /* 0x7ff000000c00780c */ /* 0x000fda0003f25270 */
        /* <DEDUP_REMOVED lines=8> */
.L_x_21:
[----:B------:R-:W-:-:S11]  /*1250*/  DADD R34, R36, 2 ;  /* 0x4000000024227429 */ /* 0x000fd60000000000 */
.L_x_20:
[----:B------:R-:W-:Y:S05]  /*1260*/  BSYNC.RECONVERGENT B0 ;  /* 0x0000000000007941 */ /* 0x000fea0003800200 */
.L_x_19:
[----:B------:R-:W2:Y:S01]  /*1270*/  LDG.E.64 R12, desc[UR12][R14.64] ;  /* 0x0000000c0e0c7981 */ /* 0x000ea2000c1e1b00 */
[----:B------:R-:W-:Y:S01]  /*1280*/  DSETP.NEU.AND P0, PT, R36, 1, PT ;  /* 0x3ff000002400742a */ /* 0x000fe20003f0d000 */
[----:B------:R-:W-:Y:S01]  /*1290*/  BSSY.RECONVERGENT B0, `(.L_x_22) ;  /* 0x000000b000007945 */ /* 0x000fe20003800200 */
[----:B------:R-:W-:Y:S01]  /*12a0*/  MOV R9, 0x1340 ;  /* 0x0000134000097802 */ /* 0x000fe20000000f00 */
[----:B------:R-:W2:Y:S03]  /*12b0*/  LDS.64 R40, [R11] ;  /* 0x000000000b287984 */ /* 0x000ea60000000a00 */
[----:B------:R-:W-:Y:S02]  /*12c0*/  FSEL R34, R34, RZ, P0 ;  /* 0x000000ff22227208 */ /* 0x000fe40000000000 */
[----:B------:R-:W-:-:S06]  /*12d0*/  FSEL R35, R35, 1.875, P0 ;  /* 0x3ff0000023237808 */ /* 0x000fcc0000000000 */
[----:B------:R-:W-:Y:S02]  /*12e0*/  DADD R38, R38, R34 ;  /* 0x0000000026267229 */ /* 0x000fe40000000022 */
[----:B--2---:R-:W-:-:S08]  /*12f0*/  DADD R12, R12, -R40 ;  /* 0x000000000c0c7229 */ /* 0x004fd00000000828 */
[----:B------:R-:W-:-:S10]  /*1300*/  DADD R36, -RZ, |R12| ;  /* 0x00000000ff247229 */ /* 0x000fd4000000050c */
[----:B------:R-:W-:Y:S01]  /*1310*/  IMAD.MOV.U32 R2, RZ, RZ, R36 ;  /* 0x000000ffff027224 */ /* 0x000fe200078e0024 */
[----:B------:R-:W-:-:S07]  /*1320*/  MOV R0, R37 ;  /* 0x0000002500007202 */ /* 0x000fce0000000f00 */
[----:B------:R-:W-:Y:S05]  /*1330*/  CALL.REL.NOINC `($_Z9meanShiftPdmS_mS_miid$__internal_accurate_pow) ;  /* 0x0000006400547944 */ /* 0x000fea0003c00000 */
[----:B------:R-:W-:Y:S05]  /*1340*/  BSYNC.RECONVERGENT B0 ;  /* 0x0000000000007941 */ /* 0x000fea0003800200 */
.L_x_22:
        /* <DEDUP_REMOVED lines=15> */
.L_x_25:
[----:B------:R-:W-:-:S11]  /*1440*/  DADD R34, R12, 2 ;  /* 0x400000000c227429 */ /* 0x000fd60000000000 */
.L_x_24:
[----:B------:R-:W-:Y:S05]  /*1450*/  BSYNC.RECONVERGENT B0 ;  /* 0x0000000000007941 */ /* 0x000fea0003800200 */
.L_x_23:
[----:B------:R-:W2:Y:S01]  /*1460*/  LDG.E.64 R36, desc[UR12][R14.64+0x8] ;  /* 0x0000080c0e247981 */ /* 0x000ea2000c1e1b00 */
[----:B------:R-:W-:Y:S01]  /*1470*/  DSETP.NEU.AND P0, PT, R12, 1, PT ;  /* 0x3ff000000c00742a */ /* 0x000fe20003f0d000 */
[----:B------:R-:W-:Y:S01]  /*1480*/  BSSY.RECONVERGENT B0, `(.L_x_26) ;  /* 0x000000b000007945 */ /* 0x000fe20003800200 */
[----:B------:R-:W-:Y:S01]  /*1490*/  MOV R9, 0x1530 ;  /* 0x0000153000097802 */ /* 0x000fe20000000f00 */
[----:B------:R-:W2:Y:S03]  /*14a0*/  LDS.64 R40, [R11+0x8] ;  /* 0x000008000b287984 */ /* 0x000ea60000000a00 */
        /* <DEDUP_REMOVED lines=9> */
.L_x_26:
        /* <DEDUP_REMOVED lines=15> */
.L_x_29:
[----:B------:R-:W-:-:S11]  /*1630*/  DADD R12, R36, 2 ;  /* 0x40000000240c7429 */ /* 0x000fd60000000000 */
.L_x_28:
[----:B------:R-:W-:Y:S05]  /*1640*/  BSYNC.RECONVERGENT B0 ;  /* 0x0000000000007941 */ /* 0x000fea0003800200 */
.L_x_27:
[----:B------:R-:W-:Y:S01]  /*1650*/  UIADD3 UR5, UPT, UPT, UR5, 0x4, URZ ;  /* 0x0000000405057890 */ /* 0x000fe2000fffe0ff */
[----:B------:R-:W-:Y:S01]  /*1660*/  DSETP.NEU.AND P0, PT, R36, 1, PT ;  /* 0x3ff000002400742a */ /* 0x000fe20003f0d000 */
[----:B------:R-:W-:Y:S02]  /*1670*/  VIADD R11, R11, 0x20 ;  /* 0x000000200b0b7836 */ /* 0x000fe40000000000 */
[----:B------:R-:W-:-:S03]  /*1680*/  UISETP.NE.AND UP0, UPT, UR5, URZ, UPT ;  /* 0x000000ff0500728c */ /* 0x000fc6000bf05270 */
[----:B------:R-:W-:Y:S02]  /*1690*/  FSEL R12, R12, RZ, P0 ;  /* 0x000000ff0c0c7208 */ /* 0x000fe40000000000 */
[----:B------:R-:W-:Y:S02]  /*16a0*/  FSEL R13, R13, 1.875, P0 ;  /* 0x3ff000000d0d7808 */ /* 0x000fe40000000000 */
[----:B------:R-:W-:-:S04]  /*16b0*/  IADD3 R14, P0, PT, R14, 0x20, RZ ;  /* 0x000000200e0e7810 */ /* 0x000fc80007f1e0ff */
[----:B------:R-:W-:Y:S01]  /*16c0*/  DADD R38, R38, R12 ;  /* 0x0000000026267229 */ /* 0x000fe2000000000c */
[----:B------:R-:W-:Y:S01]  /*16d0*/  IMAD.X R15, RZ, RZ, R15, P0 ;  /* 0x000000ffff0f7224 */ /* 0x000fe200000e060f */
[----:B------:R-:W-:Y:S09]  /*16e0*/  BRA.U UP0, `(.L_x_30) ;  /* 0xfffffff500f87547 */ /* 0x000ff2000b83ffff */
[----:B------:R-:W0:Y:S02]  /*16f0*/  LDC R9, c[0x0][0x3b4] ;  /* 0x0000ed00ff097b82 */ /* 0x000e240000000800 */
[----:B0-----:R-:W-:-:S07]  /*1700*/  LOP3.LUT R9, R9, 0x7ffffffc, RZ, 0xc0, !PT ;  /* 0x7ffffffc09097812 */ /* 0x001fce00078ec0ff */
.L_x_13:
[----:B------:R-:W0:Y:S01]  /*1710*/  LDC.64 R10, c[0x0][0x390] ;  /* 0x0000e400ff0a7b82 */ /* 0x000e220000000a00 */
[----:B------:R-:W-:-:S07]  /*1720*/  ISETP.NE.AND P1, PT, R3, RZ, PT ;  /* 0x000000ff0300720c */ /* 0x000fce0003f25270 */
[----:B------:R-:W0:Y:S02]  /*1730*/  LDC.64 R12, c[0x0][0x398] ;  /* 0x0000e600ff0c7b82 */ /* 0x000e240000000a00 */
[----:B0-----:R-:W-:-:S04]  /*1740*/  IMAD.WIDE.U32 R14, R12, UR4, R10 ;  /* 0x000000040c0e7c25 */ /* 0x001fc8000f8e000a */
[----:B------:R-:W-:Y:S01]  /*1750*/  IMAD R15, R13, UR4, R15 ;  /* 0x000000040d0f7c24 */ /* 0x000fe2000f8e020f */
[----:B------:R-:W-:Y:S06]  /*1760*/  @!P1 BRA `(.L_x_31) ;  /* 0x00000004009c9947 */ /* 0x000fec0003800000 */
[----:B------:R-:W-:-:S05]  /*1770*/  IMAD.WIDE.U32 R12, R9, 0x8, R14 ;  /* 0x00000008090c7825 */ /* 0x000fca00078e000e */
[----:B------:R-:W2:Y:S01]  /*1780*/  LDG.E.64 R36, desc[UR12][R12.64] ;  /* 0x0000000c0c247981 */ /* 0x000ea2000c1e1b00 */
[----:B------:R-:W0:Y:S01]  /*1790*/  S2UR UR6, SR_CgaCtaId ;  /* 0x00000000000679c3 */ /* 0x000e220000008800 */
[----:B------:R-:W-:Y:S01]  /*17a0*/  UMOV UR5, 0x400 ;  /* 0x0000040000057882 */ /* 0x000fe20000000000 */
[----:B------:R-:W-:Y:S01]  /*17b0*/  IMAD.IADD R11, R6, 0x1, R9 ;  /* 0x00000001060b7824 */ /* 0x000fe200078e0209 */
[----:B------:R-:W-:Y:S01]  /*17c0*/  BSSY.RECONVERGENT B0, `(.L_x_32) ;  /* 0x000000a000007945 */ /* 0x000fe20003800200 */
[----:B------:R-:W-:Y:S01]  /*17d0*/  MOV R9, 0x1860 ;  /* 0x0000186000097802 */ /* 0x000fe20000000f00 */
[----:B0-----:R-:W-:-:S06]  /*17e0*/  ULEA UR5, UR6, UR5, 0x18 ;  /* 0x0000000506057291 */ /* 0x001fcc000f8ec0ff */
[----:B------:R-:W-:-:S05]  /*17f0*/  LEA R11, R11, UR5, 0x3 ;  /* 0x000000050b0b7c11 */ /* 0x000fca000f8e18ff */
[----:B------:R-:W2:Y:S02]  /*1800*/  LDS.64 R34, [R11] ;  /* 0x000000000b227984 */ /* 0x000ea40000000a00 */
[----:B--2---:R-:W-:-:S08]  /*1810*/  DADD R36, R36, -R34 ;  /* 0x0000000024247229 */ /* 0x004fd00000000822 */
[----:B------:R-:W-:-:S10]  /*1820*/  DADD R34, -RZ, |R36| ;  /* 0x00000000ff227229 */ /* 0x000fd40000000524 */
[----:B------:R-:W-:Y:S01]  /*1830*/  MOV R2, R34 ;  /* 0x0000002200027202 */ /* 0x000fe20000000f00 */
[----:B------:R-:W-:-:S07]  /*1840*/  IMAD.MOV.U32 R0, RZ, RZ, R35 ;  /* 0x000000ffff007224 */ /* 0x000fce00078e0023 */
[----:B------:R-:W-:Y:S05]  /*1850*/  CALL.REL.NOINC `($_Z9meanShiftPdmS_mS_miid$__internal_accurate_pow) ;  /* 0x00000060000c7944 */ /* 0x000fea0003c00000 */
[----:B------:R-:W-:Y:S05]  /*1860*/  BSYNC.RECONVERGENT B0 ;  /* 0x0000000000007941 */ /* 0x000fea0003800200 */
.L_x_32:
        /* <DEDUP_REMOVED lines=15> */
.L_x_35:
[----:B------:R-:W-:-:S11]  /*1960*/  DADD R34, R36, 2 ;  /* 0x4000000024227429 */ /* 0x000fd60000000000 */
.L_x_34:
[----:B------:R-:W-:Y:S05]  /*1970*/  BSYNC.RECONVERGENT B0 ;  /* 0x0000000000007941 */ /* 0x000fea0003800200 */
.L_x_33:
[----:B------:R-:W-:-:S06]  /*1980*/  DSETP.NEU.AND P0, PT, R36, 1, PT ;  /* 0x3ff000002400742a */ /* 0x000fcc0003f0d000 */
[----:B------:R-:W-:Y:S02]  /*1990*/  FSEL R34, R34, RZ, P0 ;  /* 0x000000ff22227208 */ /* 0x000fe40000000000 */
[----:B------:R-:W-:Y:S02]  /*19a0*/  FSEL R35, R35, 1.875, P0 ;  /* 0x3ff0000023237808 */ /* 0x000fe40000000000 */
[----:B------:R-:W-:-:S04]  /*19b0*/  ISETP.NE.AND P0, PT, R3, 0x1, PT ;  /* 0x000000010300780c */ /* 0x000fc80003f05270 */
[----:B------:R-:W-:-:S09]  /*19c0*/  DADD R38, R38, R34 ;  /* 0x0000000026267229 */ /* 0x000fd20000000022 */
[----:B------:R-:W-:Y:S05]  /*19d0*/  @!P0 BRA `(.L_x_31) ;  /* 0x0000000400008947 */ /* 0x000fea0003800000 */
[----:B------:R-:W2:Y:S01]  /*19e0*/  LDG.E.64 R36, desc[UR12][R12.64+0x8] ;  /* 0x0000080c0c247981 */ /* 0x000ea2000c1e1b00 */
[----:B------:R-:W-:Y:S01]  /*19f0*/  BSSY.RECONVERGENT B0, `(.L_x_36) ;  /* 0x0000008000007945 */ /* 0x000fe20003800200 */
[----:B------:R-:W-:Y:S02]  /*1a00*/  MOV R9, 0x1a70 ;  /* 0x00001a7000097802 */ /* 0x000fe40000000f00 */
[----:B------:R-:W2:Y:S02]  /*1a10*/  LDS.64 R34, [R11+0x8] ;  /* 0x000008000b227984 */ /* 0x000ea40000000a00 */
[----:B--2---:R-:W-:-:S08]  /*1a20*/  DADD R36, R36, -R34 ;  /* 0x0000000024247229 */ /* 0x004fd00000000822 */
[----:B------:R-:W-:-:S10]  /*1a30*/  DADD R34, -RZ, |R36| ;  /* 0x00000000ff227229 */ /* 0x000fd40000000524 */
[----:B------:R-:W-:Y:S02]  /*1a40*/  IMAD.MOV.U32 R2, RZ, RZ, R34 ;  /* 0x000000ffff027224 */ /* 0x000fe400078e0022 */
[----:B------:R-:W-:-:S07]  /*1a50*/  IMAD.MOV.U32 R0, RZ, RZ, R35 ;  /* 0x000000ffff007224 */ /* 0x000fce00078e0023 */
[----:B------:R-:W-:Y:S05]  /*1a60*/  CALL.REL.NOINC `($_Z9meanShiftPdmS_mS_miid$__internal_accurate_pow) ;  /* 0x0000005c00887944 */ /* 0x000fea0003c00000 */
[----:B------:R-:W-:Y:S05]  /*1a70*/  BSYNC.RECONVERGENT B0 ;  /* 0x0000000000007941 */ /* 0x000fea0003800200 */
.L_x_36:
        /* <DEDUP_REMOVED lines=15> */
.L_x_39:
[----:B------:R-:W-:-:S11]  /*1b70*/  DADD R34, R36, 2 ;  /* 0x4000000024227429 */ /* 0x000fd60000000000 */
.L_x_38:
[----:B------:R-:W-:Y:S05]  /*1b80*/  BSYNC.RECONVERGENT B0 ;  /* 0x0000000000007941 */ /* 0x000fea0003800200 */
.L_x_37:
        /* <DEDUP_REMOVED lines=16> */
.L_x_40:
        /* <DEDUP_REMOVED lines=12> */
[----:B------:R-:W-:Y:S01]  /*1d50*/  MOV R10, 0x0 ;  /* 0x00000000000a7802 */ /* 0x000fe20000000f00 */
[----:B------:R-:W-:Y:S01]  /*1d60*/  IMAD.MOV.U32 R11, RZ, RZ, 0x7ff00000 ;  /* 0x7ff00000ff0b7424 */ /* 0x000fe200078e00ff */
[----:B------:R-:W-:Y:S06]  /*1d70*/  BRA `(.L_x_42) ;  /* 0x0000000000047947 */ /* 0x000fec0003800000 */
.L_x_43:
[----:B------:R-:W-:-:S11]  /*1d80*/  DADD R10, R12, 2 ;  /* 0x400000000c0a7429 */ /* 0x000fd60000000000 */
.L_x_42:
[----:B------:R-:W-:Y:S05]  /*1d90*/  BSYNC.RECONVERGENT B0 ;  /* 0x0000000000007941 */ /* 0x000fea0003800200 */
.L_x_41:
[----:B------:R-:W-:-:S06]  /*1da0*/  DSETP.NEU.AND P0, PT, R12, 1, PT ;  /* 0x3ff000000c00742a */ /* 0x000fcc0003f0d000 */
[----:B------:R-:W-:Y:S02]  /*1db0*/  FSEL R10, R10, RZ, P0 ;  /* 0x000000ff0a0a7208 */ /* 0x000fe40000000000 */
[----:B------:R-:W-:-:S06]  /*1dc0*/  FSEL R11, R11, 1.875, P0 ;  /* 0x3ff000000b0b7808 */ /* 0x000fcc0000000000 */
[----:B------:R-:W-:-:S11]  /*1dd0*/  DADD R38, R38, R10 ;  /* 0x0000000026267229 */ /* 0x000fd6000000000a */
.L_x_31:
[----:B------:R-:W0:Y:S01]  /*1de0*/  MUFU.RSQ64H R11, R39 ;  /* 0x00000027000b7308 */ /* 0x000e220000001c00 */
[----:B------:R-:W-:Y:S01]  /*1df0*/  VIADD R10, R39, 0xfcb00000 ;  /* 0xfcb00000270a7836 */ /* 0x000fe20000000000 */
[----:B------:R-:W-:Y:S01]  /*1e00*/  BSSY.RECONVERGENT B0, `(.L_x_44) ;  /* 0x0000013000007945 */ /* 0x000fe20003800200 */
[----:B------:R-:W-:Y:S02]  /*1e10*/  IMAD.MOV.U32 R34, RZ, RZ, 0x0 ;  /* 0x00000000ff227424 */ /* 0x000fe400078e00ff */
[----:B------:R-:W-:Y:S01]  /*1e20*/  IMAD.MOV.U32 R35, RZ, RZ, 0x3fd80000 ;  /* 0x3fd80000ff237424 */ /* 0x000fe200078e00ff */
[----:B------:R-:W-:Y:S01]  /*1e30*/  ISETP.GE.U32.AND P0, PT, R10, 0x7ca00000, PT ;  /* 0x7ca000000a00780c */ /* 0x000fe20003f06070 */
[----:B0-----:R-:W-:-:S08]  /*1e40*/  DMUL R12, R10, R10 ;  /* 0x0000000a0a0c7228 */ /* 0x001fd00000000000 */
[----:B------:R-:W-:-:S08]  /*1e50*/  DFMA R12, -R12, R38, 1 ;  /* 0x3ff000000c0c742b */ /* 0x000fd00000000126 */
[----:B------:R-:W-:Y:S02]  /*1e60*/  DFMA R34, R12, R34, 0.5 ;  /* 0x3fe000000c22742b */ /* 0x000fe40000000022 */
[----:B------:R-:W-:-:S08]  /*1e70*/  DMUL R12, R10, R12 ;  /* 0x0000000c0a0c7228 */ /* 0x000fd00000000000 */
[----:B------:R-:W-:-:S08]  /*1e80*/  DFMA R42, R34, R12, R10 ;  /* 0x0000000c222a722b */ /* 0x000fd0000000000a */
[----:B------:R-:W-:Y:S02]  /*1e90*/  DMUL R12, R42, R38 ;  /* 0x000000262a0c7228 */ /* 0x000fe40000000000 */
[----:B------:R-:W-:Y:S02]  /*1ea0*/  VIADD R41, R43, 0xfff00000 ;  /* 0xfff000002b297836 */ /* 0x000fe40000000000 */
[----:B------:R-:W-:-:S04]  /*1eb0*/  IMAD.MOV.U32 R40, RZ, RZ, R42 ;  /* 0x000000ffff287224 */ /* 0x000fc800078e002a */
[----:B------:R-:W-:-:S08]  /*1ec0*/  DFMA R34, R12, -R12, R38 ;  /* 0x8000000c0c22722b */ /* 0x000fd00000000026 */
[----:B------:R-:W-:Y:S01]  /*1ed0*/  DFMA R36, R34, R40, R12 ;  /* 0x000000282224722b */ /* 0x000fe2000000000c */
[----:B------:R-:W-:Y:S10]  /*1ee0*/  @!P0 BRA `(.L_x_45) ;  /* 0x0000000000108947 */ /* 0x000ff40003800000 */
[----:B------:R-:W-:Y:S01]  /*1ef0*/  IMAD.MOV.U32 R2, RZ, RZ, R38 ;  /* 0x000000ffff027224 */ /* 0x000fe200078e0026 */
[----:B------:R-:W-:Y:S01]  /*1f00*/  MOV R0, 0x1f30 ;  /* 0x00001f3000007802 */ /* 0x000fe20000000f00 */
[----:B------:R-:W-:-:S07]  /*1f10*/  IMAD.MOV.U32 R9, RZ, RZ, R39 ;  /* 0x000000ffff097224 */ /* 0x000fce00078e0027 */
[----:B------:R-:W-:Y:S05]  /*1f20*/  CALL.REL.NOINC `($__internal_1_$__cuda_sm20_dsqrt_rn_f64_mediumpath_v1) ;  /* 0x0000005400a47944 */ /* 0x000fea0003c00000 */
.L_x_45:
[----:B------:R-:W-:Y:S05]  /*1f30*/  BSYNC.RECONVERGENT B0 ;  /* 0x0000000000007941 */ /* 0x000fea0003800200 */
.L_x_44:
[----:B------:R-:W-:Y:S01]  /*1f40*/  DSETP.GT.AND P0, PT, R36, R18, PT ;  /* 0x000000122400722a */ /* 0x000fe20003f04000 */
[----:B------:R-:W-:-:S13]  /*1f50*/  BSSY.RECONVERGENT B1, `(.L_x_46) ;  /* 0x00000f4000017945 */ /* 0x000fda0003800200 */
[----:B------:R-:W-:Y:S05]  /*1f60*/  @P0 BRA `(.L_x_47) ;  /* 0x0000000c00c80947 */ /* 0x000fea0003800000 */
[----:B------:R-:W0:Y:S01]  /*1f70*/  MUFU.RCP64H R11, R17 ;  /* 0x00000011000b7308 */ /* 0x000e220000001800 */
[----:B------:R-:W-:Y:S01]  /*1f80*/  IMAD.MOV.U32 R10, RZ, RZ, 0x1 ;  /* 0x00000001ff0a7424 */ /* 0x000fe200078e00ff */
[----:B------:R-:W-:Y:S01]  /*1f90*/  DADD R36, -RZ, -R38 ;  /* 0x00000000ff247229 */ /* 0x000fe20000000926 */
[----:B------:R-:W-:Y:S09]  /*1fa0*/  BSSY.RECONVERGENT B2, `(.L_x_48) ;  /* 0x0000011000027945 */ /* 0x000ff20003800200 */
[----:B------:R-:W-:Y:S01]  /*1fb0*/  FSETP.GEU.AND P2, PT, |R37|, 6.5827683646048100446e-37, PT ;  /* 0x036000002500780b */ /* 0x000fe20003f4e200 */
[----:B0-----:R-:W-:-:S08]  /*1fc0*/  DFMA R12, -R16, R10, 1 ;  /* 0x3ff00000100c742b */ /* 0x001fd0000000010a */
[----:B------:R-:W-:-:S08]  /*1fd0*/  DFMA R12, R12, R12, R12 ;  /* 0x0000000c0c0c722b */ /* 0x000fd0000000000c */
[----:B------:R-:W-:-:S08]  /*1fe0*/  DFMA R12, R10, R12, R10 ;  /* 0x0000000c0a0c722b */ /* 0x000fd0000000000a */
[----:B------:R-:W-:-:S08]  /*1ff0*/  DFMA R10, -R16, R12, 1 ;  /* 0x3ff00000100a742b */ /* 0x000fd0000000010c */
[----:B------:R-:W-:-:S08]  /*2000*/  DFMA R10, R12, R10, R12 ;  /* 0x0000000a0c0a722b */ /* 0x000fd0000000000c */
[----:B------:R-:W-:-:S08]  /*2010*/  DMUL R12, R10, -R38 ;  /* 0x800000260a0c7228 */ /* 0x000fd00000000000 */
[----:B------:R-:W-:-:S08]  /*2020*/  DFMA R34, -R16, R12, -R38 ;  /* 0x0000000c1022722b */ /* 0x000fd00000000926 */
[----:B------:R-:W-:-:S10]  /*2030*/  DFMA R10, R10, R34, R12 ;  /* 0x000000220a0a722b */ /* 0x000fd4000000000c */
[----:B------:R-:W-:-:S05]  /*2040*/  FFMA R0, RZ, R17, R11 ;  /* 0x00000011ff007223 */ /* 0x000fca000000000b */
[----:B------:R-:W-:-:S13]  /*2050*/  FSETP.GT.AND P0, PT, |R0|, 1.469367938527859385e-39, PT ;  /* 0x001000000000780b */ /* 0x000fda0003f04200 */
[----:B------:R-:W-:Y:S05]  /*2060*/  @P0 BRA P2, `(.L_x_49) ;  /* 0x0000000000100947 */ /* 0x000fea0001000000 */
[----:B------:R-:W-:Y:S01]  /*2070*/  MOV R34, R16 ;  /* 0x0000001000227202 */ /* 0x000fe20000000f00 */
[----:B------:R-:W-:Y:S01]  /*2080*/  IMAD.MOV.U32 R35, RZ, RZ, R17 ;  /* 0x000000ffff237224 */ /* 0x000fe200078e0011 */
[----:B------:R-:W-:-:S07]  /*2090*/  MOV R0, 0x20b0 ;  /* 0x000020b000007802 */ /* 0x000fce0000000f00 */
[----:B------:R-:W-:Y:S05]  /*20a0*/  CALL.REL.NOINC `($__internal_0_$__cuda_sm20_div_rn_f64_full) ;  /* 0x0000004c00d07944 */ /* 0x000fea0003c00000 */
.L_x_49:
[----:B------:R-:W-:Y:S05]  /*20b0*/  BSYNC.RECONVERGENT B2 ;  /* 0x0000000000027941 */ /* 0x000fea0003800200 */
.L_x_48:
[----:B------:R-:W-:Y:S01]  /*20c0*/  IMAD.MOV.U32 R34, RZ, RZ, 0x652b82fe ;  /* 0x652b82feff227424 */ /* 0x000fe200078e00ff */
[----:B------:R-:W-:Y:S01]  /*20d0*/  UMOV UR6, 0xfefa39ef ;  /* 0xfefa39ef00067882 */ /* 0x000fe20000000000 */
[----:B------:R-:W-:Y:S01]  /*20e0*/  IMAD.MOV.U32 R35, RZ, RZ, 0x3ff71547 ;  /* 0x3ff71547ff237424 */ /* 0x000fe200078e00ff */
[----:B------:R-:W-:Y:S01]  /*20f0*/  UMOV UR7, 0x3fe62e42 ;  /* 0x3fe62e4200077882 */ /* 0x000fe20000000000 */
[----:B------:R-:W0:Y:S01]  /*2100*/  LDC R0, c[0x0][0x3b4] ;  /* 0x0000ed00ff007b82 */ /* 0x000e220000000800 */
[----:B------:R-:W-:Y:S01]  /*2110*/  FSETP.GEU.AND P0, PT, |R11|, 4.1917929649353027344, PT ;  /* 0x4086232b0b00780b */ /* 0x000fe20003f0e200 */
[----:B------:R-:W-:Y:S02]  /*2120*/  BSSY.RECONVERGENT B0, `(.L_x_50) ;  /* 0x0000038000007945 */ /* 0x000fe40003800200 */
[----:B------:R-:W-:-:S08]  /*2130*/  DFMA R34, R10, R34, 6.75539944105574400000e+15 ;  /* 0x433800000a22742b */ /* 0x000fd00000000022 */
[----:B------:R-:W-:-:S08]  /*2140*/  DADD R12, R34, -6.75539944105574400000e+15 ;  /* 0xc3380000220c7429 */ /* 0x000fd00000000000 */
[----:B------:R-:W-:Y:S01]  /*2150*/  DFMA R36, R12, -UR6, R10 ;  /* 0x800000060c247c2b */ /* 0x000fe2000800000a */
[----:B------:R-:W-:Y:S01]  /*2160*/  UMOV UR6, 0x3b39803f ;  /* 0x3b39803f00067882 */ /* 0x000fe20000000000 */
[----:B------:R-:W-:Y:S01]  /*2170*/  UMOV UR7, 0x3c7abc9e ;  /* 0x3c7abc9e00077882 */ /* 0x000fe20000000000 */
[----:B0-----:R-:W-:-:S05]  /*2180*/  VIADD R2, R0, 0xffffffff ;  /* 0xffffffff00027836 */ /* 0x001fca0000000000 */
[----:B------:R-:W-:Y:S01]  /*2190*/  DFMA R12, R12, -UR6, R36 ;  /* 0x800000060c0c7c2b */ /* 0x000fe20008000024 */
[----:B------:R-:W-:Y:S01]  /*21a0*/  UMOV UR6, 0x69ce2bdf ;  /* 0x69ce2bdf00067882 */ /* 0x000fe20000000000 */
[----:B------:R-:W-:Y:S01]  /*21b0*/  IMAD.MOV.U32 R36, RZ, RZ, -0x35dec16 ;  /* 0xfca213eaff247424 */ /* 0x000fe200078e00ff */
[----:B------:R-:W-:Y:S01]  /*21c0*/  UMOV UR7, 0x3e5ade15 ;  /* 0x3e5ade1500077882 */ /* 0x000fe20000000000 */
[----:B------:R-:W-:Y:S01]  /*21d0*/  IMAD.MOV.U32 R37, RZ, RZ, 0x3e928af3 ;  /* 0x3e928af3ff257424 */ /* 0x000fe200078e00ff */
[----:B------:R-:W-:-:S05]  /*21e0*/  ISETP.GE.U32.AND P3, PT, R2, 0xf, PT ;  /* 0x0000000f0200780c */ /* 0x000fca0003f66070 */
[----:B------:R-:W-:Y:S01]  /*21f0*/  DFMA R36, R12, UR6, R36 ;  /* 0x000000060c247c2b */ /* 0x000fe20008000024 */
[----:B------:R-:W-:Y:S01]  /*2200*/  UMOV UR6, 0x62401315 ;  /* 0x6240131500067882 */ /* 0x000fe20000000000 */
[----:B------:R-:W-:-:S06]  /*2210*/  UMOV UR7, 0x3ec71dee ;  /* 0x3ec71dee00077882 */ /* 0x000fcc0000000000 */
[----:B------:R-:W-:Y:S01]  /*2220*/  DFMA R36, R12, R36, UR6 ;  /* 0x000000060c247e2b */ /* 0x000fe20008000024 */
        /* <DEDUP_REMOVED lines=20> */
[----:B------:R-:W-:-:S08]  /*2370*/  DFMA R36, R12, R36, UR6 ;  /* 0x000000060c247e2b */ /* 0x000fd00008000024 */
[----:B------:R-:W-:-:S08]  /*2380*/  DFMA R36, R12, R36, 1 ;  /* 0x3ff000000c24742b */ /* 0x000fd00000000024 */
[----:B------:R-:W-:-:S10]  /*2390*/  DFMA R36, R12, R36, 1 ;  /* 0x3ff000000c24742b */ /* 0x000fd40000000024 */
[----:B------:R-:W-:Y:S02]  /*23a0*/  IMAD R13, R34, 0x100000, R37 ;  /* 0x00100000220d7824 */ /* 0x000fe400078e0225 */
[----:B------:R-:W-:Y:S01]  /*23b0*/  IMAD.MOV.U32 R12, RZ, RZ, R36 ;  /* 0x000000ffff0c7224 */ /* 0x000fe200078e0024 */
[----:B------:R-:W-:Y:S06]  /*23c0*/  @!P0 BRA `(.L_x_51) ;  /* 0x0000000000348947 */ /* 0x000fec0003800000 */
[----:B------:R-:W-:Y:S01]  /*23d0*/  FSETP.GEU.AND P2, PT, |R11|, 4.2275390625, PT ;  /* 0x408748000b00780b */ /* 0x000fe20003f4e200 */
[C---:B------:R-:W-:Y:S02]  /*23e0*/  DADD R12, R10.reuse, +INF ;  /* 0x7ff000000a0c7429 */ /* 0x040fe40000000000 */
[----:B------:R-:W-:-:S08]  /*23f0*/  DSETP.GEU.AND P0, PT, R10, RZ, PT ;  /* 0x000000ff0a00722a */ /* 0x000fd00003f0e000 */
[----:B------:R-:W-:Y:S02]  /*2400*/  FSEL R12, R12, RZ, P0 ;  /* 0x000000ff0c0c7208 */ /* 0x000fe40000000000 */
[----:B------:R-:W-:Y:S01]  /*2410*/  @!P2 LEA.HI R2, R34, R34, RZ, 0x1 ;  /* 0x000000222202a211 */ /* 0x000fe200078f08ff */
[----:B------:R-:W-:Y:S01]  /*2420*/  @!P2 IMAD.MOV.U32 R10, RZ, RZ, R36 ;  /* 0x000000ffff0aa224 */ /* 0x000fe200078e0024 */
[----:B------:R-:W-:Y:S02]  /*2430*/  FSEL R13, R13, RZ, P0 ;  /* 0x000000ff0d0d7208 */ /* 0x000fe40000000000 */
[----:B------:R-:W-:-:S05]  /*2440*/  @!P2 SHF.R.S32.HI R11, RZ, 0x1, R2 ;  /* 0x00000001ff0ba819 */ /* 0x000fca0000011402 */
[----:B------:R-:W-:Y:S01]  /*2450*/  @!P2 IMAD.IADD R34, R34, 0x1, -R11 ;  /* 0x000000012222a824 */ /* 0x000fe200078e0a0b */
[----:B------:R-:W-:-:S04]  /*2460*/  @!P2 LEA R11, R11, R37, 0x14 ;  /* 0x000000250b0ba211 */ /* 0x000fc800078ea0ff */
[----:B------:R-:W-:Y:S01]  /*2470*/  @!P2 LEA R35, R34, 0x3ff00000, 0x14 ;  /* 0x3ff000002223a811 */ /* 0x000fe200078ea0ff */
[----:B------:R-:W-:-:S06]  /*2480*/  @!P2 IMAD.MOV.U32 R34, RZ, RZ, RZ ;  /* 0x000000ffff22a224 */ /* 0x000fcc00078e00ff */
[----:B------:R-:W-:-:S11]  /*2490*/  @!P2 DMUL R12, R10, R34 ;  /* 0x000000220a0ca228 */ /* 0x000fd60000000000 */
.L_x_51:
[----:B------:R-:W-:Y:S05]  /*24a0*/  BSYNC.RECONVERGENT B0 ;  /* 0x0000000000007941 */ /* 0x000fea0003800200 */
.L_x_50:
[----:B------:R-:W-:Y:S01]  /*24b0*/  IMAD.MOV.U32 R9, RZ, RZ, RZ ;  /* 0x000000ffff097224 */ /* 0x000fe200078e00ff */
[----:B------:R-:W-:Y:S06]  /*24c0*/  @!P3 BRA `(.L_x_52) ;  /* 0x000000040020b947 */ /* 0x000fec0003800000 */
[----:B------:R-:W-:-:S07]  /*24d0*/  IMAD.MOV.U32 R9, RZ, RZ, RZ ;  /* 0x000000ffff097224 */ /* 0x000fce00078e00ff */
.L_x_53:
[----:B0-----:R-:W-:-:S04]  /*24e0*/  IMAD.WIDE.U32 R10, R9, 0x8, R22 ;  /* 0x00000008090a7825 */ /* 0x001fc800078e0016 */
[----:B------:R-:W-:Y:S01]  /*24f0*/  IMAD.WIDE.U32 R34, R9, 0x8, R14 ;  /* 0x0000000809227825 */ /* 0x000fe200078e000e */
[----:B------:R-:W2:Y:S04]  /*2500*/  LDG.E.64 R36, desc[UR12][R10.64] ;  /* 0x0000000c0a247981 */ /* 0x000ea8000c1e1b00 */
[----:B------:R-:W2:Y:S02]  /*2510*/  LDG.E.64 R38, desc[UR12][R34.64] ;  /* 0x0000000c22267981 */ /* 0x000ea4000c1e1b00 */
[-C--:B--2---:R-:W-:Y:S02]  /*2520*/  DFMA R36, R38, R12.reuse, R36 ;  /* 0x0000000c2624722b */ /* 0x084fe40000000024 */
[----:B------:R-:W2:Y:S05]  /*2530*/  LDG.E.64 R38, desc[UR12][R10.64+0x8] ;  /* 0x0000080c0a267981 */ /* 0x000eaa000c1e1b00 */
[----:B------:R0:W-:Y:S04]  /*2540*/  STG.E.64 desc[UR12][R10.64], R36 ;  /* 0x000000240a007986 */ /* 0x0001e8000c101b0c */
[----:B------:R-:W2:Y:S04]  /*2550*/  LDG.E.64 R40, desc[UR12][R34.64+0x8] ;  /* 0x0000080c22287981 */ /* 0x000ea8000c1e1b00 */
[----:B0-----:R-:W3:Y:S01]  /*2560*/  LDG.E.64 R36, desc[UR12][R10.64+0x20] ;  /* 0x0000200c0a247981 */ /* 0x001ee2000c1e1b00 */
[----:B--2---:R-:W-:-:S03]  /*2570*/  DFMA R38, R40, R12, R38 ;  /* 0x0000000c2826722b */ /* 0x004fc60000000026 */
[----:B------:R-:W2:Y:S04]  /*2580*/  LDG.E.64 R40, desc[UR12][R10.64+0x10] ;  /* 0x0000100c0a287981 */ /* 0x000ea8000c1e1b00 */
[----:B------:R0:W-:Y:S04]  /*2590*/  STG.E.64 desc[UR12][R10.64+0x8], R38 ;  /* 0x000008260a007986 */ /* 0x0001e8000c101b0c */
[----:B------:R-:W2:Y:S04]  /*25a0*/  LDG.E.64 R42, desc[UR12][R34.64+0x10] ;  /* 0x0000100c222a7981 */ /* 0x000ea8000c1e1b00 */
[----:B0-----:R-:W4:Y:S01]  /*25b0*/  LDG.E.64 R38, desc[UR12][R10.64+0x28] ;  /* 0x0000280c0a267981 */ /* 0x001f22000c1e1b00 */
[----:B--2---:R-:W-:-:S03]  /*25c0*/  DFMA R40, R42, R12, R40 ;  /* 0x0000000c2a28722b */ /* 0x004fc60000000028 */
[----:B------:R-:W2:Y:S04]  /*25d0*/  LDG.E.64 R42, desc[UR12][R10.64+0x18] ;  /* 0x0000180c0a2a7981 */ /* 0x000ea8000c1e1b00 */
[----:B------:R0:W-:Y:S04]  /*25e0*/  STG.E.64 desc[UR12][R10.64+0x10], R40 ;  /* 0x000010280a007986 */ /* 0x0001e8000c101b0c */
[----:B------:R-:W2:Y:S04]  /*25f0*/  LDG.E.64 R44, desc[UR12][R34.64+0x18] ;  /* 0x0000180c222c7981 */ /* 0x000ea8000c1e1b00 */
[----:B0-----:R-:W5:Y:S01]  /*2600*/  LDG.E.64 R40, desc[UR12][R10.64+0x30] ;  /* 0x0000300c0a287981 */ /* 0x001f62000c1e1b00 */
[----:B--2---:R-:W-:-:S07]  /*2610*/  DFMA R42, R44, R12, R42 ;  /* 0x0000000c2c2a722b */ /* 0x004fce000000002a */
[----:B------:R0:W-:Y:S04]  /*2620*/  STG.E.64 desc[UR12][R10.64+0x18], R42 ;  /* 0x0000182a0a007986 */ /* 0x0001e8000c101b0c */
[----:B------:R-:W3:Y:S04]  /*2630*/  LDG.E.64 R44, desc[UR12][R34.64+0x20] ;  /* 0x0000200c222c7981 */ /* 0x000ee8000c1e1b00 */
[----:B0-----:R-:W2:Y:S01]  /*2640*/  LDG.E.64 R42, desc[UR12][R10.64+0x38] ;  /* 0x0000380c0a2a7981 */ /* 0x001ea2000c1e1b00 */
[----:B---3--:R-:W-:-:S07]  /*2650*/  DFMA R36, R44, R12, R36 ;  /* 0x0000000c2c24722b */ /* 0x008fce0000000024 */
[----:B------:R0:W-:Y:S04]  /*2660*/  STG.E.64 desc[UR12][R10.64+0x20], R36 ;  /* 0x000020240a007986 */ /* 0x0001e8000c101b0c */
[----:B------:R-:W4:Y:S04]  /*2670*/  LDG.E.64 R44, desc[UR12][R34.64+0x28] ;  /* 0x0000280c222c7981 */ /* 0x000f28000c1e1b00 */
[----:B0-----:R-:W3:Y:S01]  /*2680*/  LDG.E.64 R36, desc[UR12][R10.64+0x40] ;  /* 0x0000400c0a247981 */ /* 0x001ee2000c1e1b00 */
[----:B----4-:R-:W-:-:S07]  /*2690*/  DFMA R38, R44, R12, R38 ;  /* 0x0000000c2c26722b */ /* 0x010fce0000000026 */
[----:B------:R0:W-:Y:S04]  /*26a0*/  STG.E.64 desc[UR12][R10.64+0x28], R38 ;  /* 0x000028260a007986 */ /* 0x0001e8000c101b0c */
[----:B------:R-:W5:Y:S04]  /*26b0*/  LDG.E.64 R44, desc[UR12][R34.64+0x30] ;  /* 0x0000300c222c7981 */ /* 0x000f68000c1e1b00 */
[----:B0-----:R-:W4:Y:S01]  /*26c0*/  LDG.E.64 R38, desc[UR12][R10.64+0x48] ;  /* 0x0000480c0a267981 */ /* 0x001f22000c1e1b00 */
[----:B-----5:R-:W-:-:S07]  /*26d0*/  DFMA R40, R44, R12, R40 ;  /* 0x0000000c2c28722b */ /* 0x020fce0000000028 */
        /* <DEDUP_REMOVED lines=25> */
[----:B------:R-:W4:Y:S02]  /*2870*/  LDG.E.64 R44, desc[UR12][R34.64+0x68] ;  /* 0x0000680c222c7981 */ /* 0x000f24000c1e1b00 */
[----:B----4-:R-:W-:-:S07]  /*2880*/  DFMA R38, R44, R12, R38 ;  /* 0x0000000c2c26722b */ /* 0x010fce0000000026 */
[----:B------:R0:W-:Y:S04]  /*2890*/  STG.E.64 desc[UR12][R10.64+0x68], R38 ;  /* 0x000068260a007986 */ /* 0x0001e8000c101b0c */
[----:B------:R-:W5:Y:S02]  /*28a0*/  LDG.E.64 R44, desc[UR12][R34.64+0x70] ;  /* 0x0000700c222c7981 */ /* 0x000f64000c1e1b00 */
[----:B-----5:R-:W-:-:S07]  /*28b0*/  DFMA R40, R44, R12, R40 ;  /* 0x0000000c2c28722b */ /* 0x020fce0000000028 */
[----:B------:R0:W-:Y:S04]  /*28c0*/  STG.E.64 desc[UR12][R10.64+0x70], R40 ;  /* 0x000070280a007986 */ /* 0x0001e8000c101b0c */
[----:B------:R-:W2:Y:S01]  /*28d0*/  LDG.E.64 R44, desc[UR12][R34.64+0x78] ;  /* 0x0000780c222c7981 */ /* 0x000ea2000c1e1b00 */
[----:B------:R-:W-:Y:S01]  /*28e0*/  VIADD R9, R9, 0x10 ;  /* 0x0000001009097836 */ /* 0x000fe20000000000 */
[----:B------:R-:W-:-:S04]  /*28f0*/  LOP3.LUT R2, R0, 0x7ffffff0, RZ, 0xc0, !PT ;  /* 0x7ffffff000027812 */ /* 0x000fc800078ec0ff */
[----:B------:R-:W-:Y:S01]  /*2900*/  ISETP.NE.AND P0, PT, R9, R2, PT ;  /* 0x000000020900720c */ /* 0x000fe20003f05270 */
[----:B--2---:R-:W-:-:S07]  /*2910*/  DFMA R42, R44, R12, R42 ;  /* 0x0000000c2c2a722b */ /* 0x004fce000000002a */
[----:B------:R0:W-:Y:S05]  /*2920*/  STG.E.64 desc[UR12][R10.64+0x78], R42 ;  /* 0x0000782a0a007986 */ /* 0x0001ea000c101b0c */
[----:B------:R-:W-:Y:S05]  /*2930*/  @P0 BRA `(.L_x_53) ;  /* 0xfffffff800e80947 */ /* 0x000fea000383ffff */
[----:B------:R-:W-:-:S07]  /*2940*/  IMAD.MOV.U32 R9, RZ, RZ, R2 ;  /* 0x000000ffff097224 */ /* 0x000fce00078e0002 */
.L_x_52:
[----:B------:R-:W-:-:S13]  /*2950*/  ISETP.NE.AND P0, PT, R5, RZ, PT ;  /* 0x000000ff0500720c */ /* 0x000fda0003f05270 */
[----:B------:R-:W-:Y:S05]  /*2960*/  @!P0 BRA `(.L_x_54) ;  /* 0x0000000400448947 */ /* 0x000fea0003800000 */
[----:B------:R-:W-:Y:S01]  /*2970*/  VIADD R0, R5, 0xffffffff ;  /* 0xffffffff05007836 */ /* 0x000fe20000000000 */
[----:B------:R-:W-:-:S04]  /*2980*/  ISETP.NE.AND P2, PT, R4, RZ, PT ;  /* 0x000000ff0400720c */ /* 0x000fc80003f45270 */
[----:B------:R-:W-:-:S13]  /*2990*/  ISETP.GE.U32.AND P0, PT, R0, 0x7, PT ;  /* 0x000000070000780c */ /* 0x000fda0003f06070 */
[----:B------:R-:W-:Y:S05]  /*29a0*/  @!P0 BRA `(.L_x_55) ;  /* 0x00000000008c8947 */ /* 0x000fea0003800000 */
        /* <DEDUP_REMOVED lines=33> */
[----:B--2---:R-:W-:-:S07]  /*2bc0*/  DFMA R42, R44, R12, R42 ;  /* 0x0000000c2c2a722b */ /* 0x004fce000000002a */
[----:B------:R1:W-:Y:S04]  /*2bd0*/  STG.E.64 desc[UR12][R10.64+0x38], R42 ;  /* 0x0000382a0a007986 */ /* 0x0003e8000c101b0c */
.L_x_55:
[----:B------:R-:W-:Y:S05]  /*2be0*/  @!P2 BRA `(.L_x_54) ;  /* 0x0000000000a4a947 */ /* 0x000fea0003800000 */
[----:B------:R-:W-:-:S05]  /*2bf0*/  VIADD R0, R4, 0xffffffff ;  /* 0xffffffff04007836 */ /* 0x000fca0000000000 */
[----:B------:R-:W-:-:S13]  /*2c00*/  ISETP.GE.U32.AND P0, PT, R0, 0x3, PT ;  /* 0x000000030000780c */ /* 0x000fda0003f06070 */
[----:B------:R-:W-:Y:S05]  /*2c10*/  @!P0 BRA `(.L_x_56) ;  /* 0x00000000004c8947 */ /* 0x000fea0003800000 */
[----:B01----:R-:W-:-:S04]  /*2c20*/  IMAD.WIDE.U32 R10, R9, 0x8, R22 ;  /* 0x00000008090a7825 */ /* 0x003fc800078e0016 */
[----:B------:R-:W-:Y:S01]  /*2c30*/  IMAD.WIDE.U32 R34, R9, 0x8, R14 ;  /* 0x0000000809227825 */ /* 0x000fe200078e000e */
[----:B------:R-:W2:Y:S04]  /*2c40*/  LDG.E.64 R36, desc[UR12][R10.64] ;  /* 0x0000000c0a247981 */ /* 0x000ea8000c1e1b00 */
[----:B------:R-:W2:Y:S02]  /*2c50*/  LDG.E.64 R38, desc[UR12][R34.64] ;  /* 0x0000000c22267981 */ /* 0x000ea4000c1e1b00 */
[-C--:B--2---:R-:W-:Y:S02]  /*2c60*/  DFMA R36, R38, R12.reuse, R36 ;  /* 0x0000000c2624722b */ /* 0x084fe40000000024 */
[----:B------:R-:W2:Y:S05]  /*2c70*/  LDG.E.64 R38, desc[UR12][R10.64+0x8] ;  /* 0x0000080c0a267981 */ /* 0x000eaa000c1e1b00 */
[----:B------:R3:W-:Y:S04]  /*2c80*/  STG.E.64 desc[UR12][R10.64], R36 ;  /* 0x000000240a007986 */ /* 0x0007e8000c101b0c */
[----:B------:R-:W2:Y:S02]  /*2c90*/  LDG.E.64 R40, desc[UR12][R34.64+0x8] ;  /* 0x0000080c22287981 */ /* 0x000ea4000c1e1b00 */
[----:B--2---:R-:W-:-:S02]  /*2ca0*/  DFMA R38, R40, R12, R38 ;  /* 0x0000000c2826722b */ /* 0x004fc40000000026 */
[----:B------:R-:W2:Y:S05]  /*2cb0*/  LDG.E.64 R40, desc[UR12][R10.64+0x10] ;  /* 0x0000100c0a287981 */ /* 0x000eaa000c1e1b00 */
[----:B------:R3:W-:Y:S04]  /*2cc0*/  STG.E.64 desc[UR12][R10.64+0x8], R38 ;  /* 0x000008260a007986 */ /* 0x0007e8000c101b0c */
[----:B------:R-:W2:Y:S02]  /*2cd0*/  LDG.E.64 R42, desc[UR12][R34.64+0x10] ;  /* 0x0000100c222a7981 */ /* 0x000ea4000c1e1b00 */
[----:B--2---:R-:W-:-:S02]  /*2ce0*/  DFMA R40, R42, R12, R40 ;  /* 0x0000000c2a28722b */ /* 0x004fc40000000028 */
[----:B------:R-:W2:Y:S05]  /*2cf0*/  LDG.E.64 R42, desc[UR12][R10.64+0x18] ;  /* 0x0000180c0a2a7981 */ /* 0x000eaa000c1e1b00 */
[----:B------:R3:W-:Y:S04]  /*2d00*/  STG.E.64 desc[UR12][R10.64+0x10], R40 ;  /* 0x000010280a007986 */ /* 0x0007e8000c101b0c */
[----:B------:R-:W2:Y:S01]  /*2d10*/  LDG.E.64 R44, desc[UR12][R34.64+0x18] ;  /* 0x0000180c222c7981 */ /* 0x000ea2000c1e1b00 */
[----:B------:R-:W-:Y:S01]  /*2d20*/  IADD3 R9, PT, PT, R9, 0x4, RZ ;  /* 0x0000000409097810 */ /* 0x000fe20007ffe0ff */
[----:B--2---:R-:W-:-:S07]  /*2d30*/  DFMA R42, R44, R12, R42 ;  /* 0x0000000c2c2a722b */ /* 0x004fce000000002a */
[----:B------:R3:W-:Y:S04]  /*2d40*/  STG.E.64 desc[UR12][R10.64+0x18], R42 ;  /* 0x0000182a0a007986 */ /* 0x0007e8000c101b0c */
.L_x_56:
[----:B------:R-:W-:Y:S05]  /*2d50*/  @!P1 BRA `(.L_x_54) ;  /* 0x0000000000489947 */ /* 0x000fea0003800000 */
[----:B01-3--:R-:W-:-:S04]  /*2d60*/  IMAD.WIDE.U32 R10, R9, 0x8, R22 ;  /* 0x00000008090a7825 */ /* 0x00bfc800078e0016 */
[----:B------:R-:W-:Y:S02]  /*2d70*/  IMAD.WIDE.U32 R36, R9, 0x8, R14 ;  /* 0x0000000809247825 */ /* 0x000fe400078e000e */
[----:B------:R-:W2:Y:S04]  /*2d80*/  LDG.E.64 R14, desc[UR12][R10.64] ;  /* 0x0000000c0a0e7981 */ /* 0x000ea8000c1e1b00 */
[----:B------:R-:W2:Y:S01]  /*2d90*/  LDG.E.64 R34, desc[UR12][R36.64] ;  /* 0x0000000c24227981 */ /* 0x000ea2000c1e1b00 */
[----:B------:R-:W-:Y:S01]  /*2da0*/  ISETP.NE.AND P0, PT, R3, 0x1, PT ;  /* 0x000000010300780c */ /* 0x000fe20003f05270 */
[----:B--2---:R-:W-:-:S07]  /*2db0*/  DFMA R14, R34, R12, R14 ;  /* 0x0000000c220e722b */ /* 0x004fce000000000e */
[----:B------:R2:W-:Y:S05]  /*2dc0*/  STG.E.64 desc[UR12][R10.64], R14 ;  /* 0x0000000e0a007986 */ /* 0x0005ea000c101b0c */
[----:B------:R-:W-:Y:S05]  /*2dd0*/  @!P0 BRA `(.L_x_54) ;  /* 0x0000000000288947 */ /* 0x000fea0003800000 */
[----:B--2---:R-:W2:Y:S04]  /*2de0*/  LDG.E.64 R14, desc[UR12][R10.64+0x8] ;  /* 0x0000080c0a0e7981 */ /* 0x004ea8000c1e1b00 */
[----:B------:R-:W2:Y:S01]  /*2df0*/  LDG.E.64 R34, desc[UR12][R36.64+0x8] ;  /* 0x0000080c24227981 */ /* 0x000ea2000c1e1b00 */
[----:B------:R-:W-:Y:S01]  /*2e00*/  ISETP.NE.AND P0, PT, R3, 0x2, PT ;  /* 0x000000020300780c */ /* 0x000fe20003f05270 */
[----:B--2---:R-:W-:-:S07]  /*2e10*/  DFMA R14, R34, R12, R14 ;  /* 0x0000000c220e722b */ /* 0x004fce000000000e */
[----:B------:R4:W-:Y:S05]  /*2e20*/  STG.E.64 desc[UR12][R10.64+0x8], R14 ;  /* 0x0000080e0a007986 */ /* 0x0009ea000c101b0c */
[----:B------:R-:W-:Y:S05]  /*2e30*/  @!P0 BRA `(.L_x_54) ;  /* 0x0000000000108947 */ /* 0x000fea0003800000 */
[----:B------:R-:W2:Y:S04]  /*2e40*/  LDG.E.64 R34, desc[UR12][R36.64+0x10] ;  /* 0x0000100c24227981 */ /* 0x000ea8000c1e1b00 */
[----:B----4-:R-:W2:Y:S02]  /*2e50*/  LDG.E.64 R14, desc[UR12][R10.64+0x10] ;  /* 0x0000100c0a0e7981 */ /* 0x010ea4000c1e1b00 */
[----:B--2---:R-:W-:-:S07]  /*2e60*/  DFMA R14, R34, R12, R14 ;  /* 0x0000000c220e722b */ /* 0x004fce000000000e */
[----:B------:R0:W-:Y:S04]  /*2e70*/  STG.E.64 desc[UR12][R10.64+0x10], R14 ;  /* 0x0000100e0a007986 */ /* 0x0001e8000c101b0c */
.L_x_54:
[----:B------:R-:W-:-:S11]  /*2e80*/  DADD R20, R20, R12 ;  /* 0x0000000014147229 */ /* 0x000fd6000000000c */
.L_x_47:
[----:B------:R-:W-:Y:S05]  /*2e90*/  BSYNC.RECONVERGENT B1 ;  /* 0x0000000000017941 */ /* 0x000fea0003800200 */
.L_x_46:
[----:B------:R-:W5:Y:S01]  /*2ea0*/  LDCU UR5, c[0x0][0x3b0] ;  /* 0x00007600ff0577ac */ /* 0x000f620008000800 */
[----:B------:R-:W-:-:S04]  /*2eb0*/  UIADD3 UR4, UPT, UPT, UR4, 0x1, URZ ;  /* 0x0000000104047890 */ /* 0x000fc8000fffe0ff */
[----:B-----5:R-:W-:-:S09]  /*2ec0*/  UISETP.NE.AND UP0, UPT, UR4, UR5, UPT ;  /* 0x000000050400728c */ /* 0x020fd2000bf05270 */
[----:B------:R-:W-:Y:S05]  /*2ed0*/  BRA.U !UP0, `(.L_x_11) ;  /* 0x0000000d08007547 */ /* 0x000fea000b800000 */
[----:B------:R-:W-:Y:S05]  /*2ee0*/  BRA `(.L_x_57) ;  /* 0xffffffdc00a07947 */ /* 0x000fea000383ffff */
.L_x_12:
[----:B------:R-:W-:Y:S01]  /*2ef0*/  UISETP.NE.AND UP0, UPT, UR11, 0x1, UPT ;  /* 0x000000010b00788c */ /* 0x000fe2000bf05270 */
[----:B------:R-:W-:-:S08]  /*2f00*/  CS2R R20, SRZ ;  /* 0x0000000000147805 */ /* 0x000fd0000001ff00 */
[----:B------:R-:W-:Y:S05]  /*2f10*/  BRA.U !UP0, `(.L_x_58) ;  /* 0x0000000508d47547 */ /* 0x000fea000b800000 */
[----:B------:R-:W-:Y:S01]  /*2f20*/  IMAD.MOV.U32 R36, RZ, RZ, RZ ;  /* 0x000000ffff247224 */ /* 0x000fe200078e00ff */
[----:B------:R-:W-:Y:S01]  /*2f30*/  MOV R0, 0x2f90 ;  /* 0x00002f9000007802 */ /* 0x000fe20000000f00 */
[----:B------:R-:W-:Y:S01]  /*2f40*/  IMAD.MOV.U32 R37, RZ, RZ, -0x80000000 ;  /* 0x80000000ff257424 */ /* 0x000fe200078e00ff */
[----:B------:R-:W-:Y:S01]  /*2f50*/  ULOP3.LUT UR4, UR11, 0x7ffffffe, URZ, 0xc0, !UPT ;  /* 0x7ffffffe0b047892 */ /* 0x000fe2000f8ec0ff */
[----:B------:R-:W-:Y:S02]  /*2f60*/  IMAD.MOV.U32 R34, RZ, RZ, R16 ;  /* 0x000000ffff227224 */ /* 0x000fe400078e0010 */
[----:B------:R-:W-:-:S09]  /*2f70*/  IMAD.MOV.U32 R35, RZ, RZ, R17 ;  /* 0x000000ffff237224 */ /* 0x000fd200078e0011 */
[----:B0123--:R-:W-:Y:S05]  /*2f80*/  CALL.REL.NOINC `($__internal_0_$__cuda_sm20_div_rn_f64_full) ;  /* 0x0000004000187944 */ /* 0x00ffea0003c00000 */
[----:B------:R-:W-:Y:S01]  /*2f90*/  IMAD.MOV.U32 R4, RZ, RZ, 0x652b82fe ;  /* 0x652b82feff047424 */ /* 0x000fe200078e00ff */
[----:B------:R-:W-:Y:S01]  /*2fa0*/  UMOV UR6, 0xfefa39ef ;  /* 0xfefa39ef00067882 */ /* 0x000fe20000000000 */
[----:B------:R-:W-:Y:S01]  /*2fb0*/  IMAD.MOV.U32 R5, RZ, RZ, 0x3ff71547 ;  /* 0x3ff71547ff057424 */ /* 0x000fe200078e00ff */
[----:B------:R-:W-:Y:S01]  /*2fc0*/  UMOV UR7, 0x3fe62e42 ;  /* 0x3fe62e4200077882 */ /* 0x000fe20000000000 */
[----:B------:R-:W-:Y:S01]  /*2fd0*/  IMAD.MOV.U32 R2, RZ, RZ, R10 ;  /* 0x000000ffff027224 */ /* 0x000fe200078e000a */
[----:B------:R-:W-:Y:S01]  /*2fe0*/  UISETP.GT.AND UP0, UPT, UR4, URZ, UPT ;  /* 0x000000ff0400728c */ /* 0x000fe2000bf04270 */
[----:B------:R-:W-:Y:S01]  /*2ff0*/  IMAD.MOV.U32 R3, RZ, RZ, R11 ;  /* 0x000000ffff037224 */ /* 0x000fe200078e000b */
[----:B------:R-:W-:-:S05]  /*3000*/  CS2R R20, SRZ ;  /* 0x0000000000147805 */ /* 0x000fca000001ff00 */
[C---:B------:R-:W-:Y:S02]  /*3010*/  DFMA R4, R2.reuse, R4, 6.75539944105574400000e+15 ;  /* 0x433800000204742b */ /* 0x040fe40000000004 */
[C---:B------:R-:W-:Y:S02]  /*3020*/  DADD R14, R2.reuse, +INF ;  /* 0x7ff00000020e7429 */ /* 0x040fe40000000000 */
[----:B------:R-:W-:-:S04]  /*3030*/  DSETP.GEU.AND P0, PT, R2, RZ, PT ;  /* 0x000000ff0200722a */ /* 0x000fc80003f0e000 */
[----:B------:R-:W-:Y:S02]  /*3040*/  DADD R10, R4, -6.75539944105574400000e+15 ;  /* 0xc3380000040a7429 */ /* 0x000fe40000000000 */
[----:B------:R-:W-:Y:S02]  /*3050*/  LEA.HI R0, R4, R4, RZ, 0x1 ;  /* 0x0000000404007211 */ /* 0x000fe400078f08ff */
[----:B------:R-:W-:Y:S02]  /*3060*/  FSEL R9, R15, RZ, P0 ;  /* 0x000000ff0f097208 */ /* 0x000fe40000000000 */
[----:B------:R-:W-:Y:S02]  /*3070*/  FSEL R5, R14, RZ, P0 ;  /* 0x000000ff0e057208 */ /* 0x000fe40000000000 */
[----:B------:R-:W-:Y:S01]  /*3080*/  DFMA R12, R10, -UR6, R2 ;  /* 0x800000060a0c7c2b */ /* 0x000fe20008000002 */
[----:B------:R-:W-:Y:S01]  /*3090*/  UMOV UR6, 0x3b39803f ;  /* 0x3b39803f00067882 */ /* 0x000fe20000000000 */
[----:B------:R-:W-:-:S06]  /*30a0*/  UMOV UR7, 0x3c7abc9e ;  /* 0x3c7abc9e00077882 */ /* 0x000fcc0000000000 */
[----:B------:R-:W-:Y:S01]  /*30b0*/  DFMA R10, R10, -UR6, R12 ;  /* 0x800000060a0a7c2b */ /* 0x000fe2000800000c */
[----:B------:R-:W-:Y:S01]  /*30c0*/  UMOV UR6, 0x69ce2bdf ;  /* 0x69ce2bdf00067882 */ /* 0x000fe20000000000 */
[----:B------:R-:W-:Y:S01]  /*30d0*/  IMAD.MOV.U32 R12, RZ, RZ, -0x35dec16 ;  /* 0xfca213eaff0c7424 */ /* 0x000fe200078e00ff */
[----:B------:R-:W-:Y:S01]  /*30e0*/  MOV R13, 0x3e928af3 ;  /* 0x3e928af3000d7802 */ /* 0x000fe20000000f00 */
[----:B------:R-:W-:-:S05]  /*30f0*/  UMOV UR7, 0x3e5ade15 ;  /* 0x3e5ade1500077882 */ /* 0x000fca0000000000 */
        /* <DEDUP_REMOVED lines=26> */
[----:B------:R-:W-:Y:S01]  /*32a0*/  DFMA R10, R10, R12, 1 ;  /* 0x3ff000000a0a742b */ /* 0x000fe2000000000c */
[----:B------:R-:W-:Y:S01]  /*32b0*/  SHF.R.S32.HI R13, RZ, 0x1, R0 ;  /* 0x00000001ff0d7819 */ /* 0x000fe20000011400 */
[----:B------:R-:W-:-:S04]  /*32c0*/  IMAD.MOV.U32 R0, RZ, RZ, RZ ;  /* 0x000000ffff007224 */ /* 0x000fc800078e00ff */
[----:B------:R-:W-:-:S04]  /*32d0*/  IMAD.IADD R18, R4, 0x1, -R13 ;  /* 0x0000000104127824 */ /* 0x000fc800078e0a0d */
[--C-:B------:R-:W-:Y:S01]  /*32e0*/  IMAD R13, R13, 0x100000, R11.reuse ;  /* 0x001000000d0d7824 */ /* 0x100fe200078e020b */
[----:B------:R-:W-:Y:S01]  /*32f0*/  LEA R19, R18, 0x3ff00000, 0x14 ;  /* 0x3ff0000012137811 */ /* 0x000fe200078ea0ff */
[----:B------:R-:W-:Y:S02]  /*3300*/  IMAD.MOV.U32 R18, RZ, RZ, RZ ;  /* 0x000000ffff127224 */ /* 0x000fe400078e00ff */
[----:B------:R-:W-:Y:S02]  /*3310*/  IMAD.MOV.U32 R12, RZ, RZ, R10 ;  /* 0x000000ffff0c7224 */ /* 0x000fe400078e000a */
[----:B------:R-:W-:-:S04]  /*3320*/  IMAD R15, R4, 0x100000, R11 ;  /* 0x00100000040f7824 */ /* 0x000fc800078e020b */
[----:B------:R-:W-:Y:S01]  /*3330*/  DMUL R12, R12, R18 ;  /* 0x000000120c0c7228 */ /* 0x000fe20000000000 */
[----:B------:R-:W-:Y:S10]  /*3340*/  BRA.U !UP0, `(.L_x_59) ;  /* 0x0000000108a07547 */ /* 0x000ff4000b800000 */
[----:B------:R-:W-:Y:S02]  /*3350*/  IADD3 R4, PT, PT, -R0, UR4, RZ ;  /* 0x0000000400047c10 */ /* 0x000fe4000fffe1ff */
[----:B------:R-:W-:Y:S02]  /*3360*/  PLOP3.LUT P0, PT, PT, PT, PT, 0x80, 0x8 ;  /* 0x000000000008781c */ /* 0x000fe40003f0f070 */
[----:B------:R-:W-:-:S13]  /*3370*/  ISETP.GT.AND P1, PT, R4, 0x6, PT ;  /* 0x000000060400780c */ /* 0x000fda0003f24270 */
[----:B------:R-:W-:Y:S05]  /*3380*/  @!P1 BRA `(.L_x_60) ;  /* 0x00000000004c9947 */ /* 0x000fea0003800000 */
[C---:B------:R-:W-:Y:S01]  /*3390*/  FSETP.GEU.AND P1, PT, |R3|.reuse, 4.2275390625, PT ;  /* 0x408748000300780b */ /* 0x040fe20003f2e200 */
[----:B------:R-:W-:Y:S01]  /*33a0*/  UIADD3 UR5, UPT, UPT, UR4, -0x6, URZ ;  /* 0xfffffffa04057890 */ /* 0x000fe2000fffe0ff */
[----:B------:R-:W-:Y:S02]  /*33b0*/  FSETP.GEU.AND P2, PT, |R3|, 4.1917929649353027344, PT ;  /* 0x4086232b0300780b */ /* 0x000fe40003f4e200 */
[----:B------:R-:W-:Y:S02]  /*33c0*/  FSEL R19, R5, R12, P1 ;  /* 0x0000000c05137208 */ /* 0x000fe40000800000 */
[----:B------:R-:W-:Y:S02]  /*33d0*/  FSEL R4, R9, R13, P1 ;  /* 0x0000000d09047208 */ /* 0x000fe40000800000 */
[----:B------:R-:W-:Y:S02]  /*33e0*/  FSEL R18, R10, R19, !P2 ;  /* 0x000000130a127208 */ /* 0x000fe40005000000 */
[----:B------:R-:W-:-:S02]  /*33f0*/  PLOP3.LUT P0, PT, PT, PT, PT, 0x8, 0x80 ;  /* 0x000000000080781c */ /* 0x000fc40003f0e170 */
[----:B------:R-:W-:-:S11]  /*3400*/  FSEL R19, R15, R4, !P2 ;  /* 0x000000040f137208 */ /* 0x000fd60005000000 */
.L_x_61:
[----:B------:R-:W-:Y:S01]  /*3410*/  DADD R20, R18, R20 ;  /* 0x0000000012147229 */ /* 0x000fe20000000014 */
[----:B------:R-:W-:-:S05]  /*3420*/  VIADD R0, R0, 0x8 ;  /* 0x0000000800007836 */ /* 0x000fca0000000000 */
[----:B------:R-:W-:Y:S02]  /*3430*/  ISETP.GE.AND P1, PT, R0, UR5, PT ;  /* 0x0000000500007c0c */ /* 0x000fe4000bf26270 */
[----:B------:R-:W-:-:S08]  /*3440*/  DADD R20, R18, R20 ;  /* 0x0000000012147229 */ /* 0x000fd00000000014 */
[----:B------:R-:W-:-:S08]  /*3450*/  DADD R20, R20, R18 ;  /* 0x0000000014147229 */ /* 0x000fd00000000012 */
[----:B------:R-:W-:-:S08]  /*3460*/  DADD R20, R18, R20 ;  /* 0x0000000012147229 */ /* 0x000fd00000000014 */
[----:B------:R-:W-:-:S08]  /*3470*/  DADD R20, R20, R18 ;  /* 0x0000000014147229 */ /* 0x000fd00000000012 */
[----:B------:R-:W-:-:S08]  /*3480*/  DADD R20, R18, R20 ;  /* 0x0000000012147229 */ /* 0x000fd00000000014 */
[----:B------:R-:W-:-:S08]  /*3490*/  DADD R20, R20, R18 ;  /* 0x0000000014147229 */ /* 0x000fd00000000012 */
[----:B------:R-:W-:Y:S01]  /*34a0*/  DADD R20, R18, R20 ;  /* 0x0000000012147229 */ /* 0x000fe20000000014 */
[----:B------:R-:W-:Y:S10]  /*34b0*/  @!P1 BRA `(.L_x_61) ;  /* 0xfffffffc00d49947 */ /* 0x000ff4000383ffff */
.L_x_60:
[----:B------:R-:W-:-:S04]  /*34c0*/  IADD3 R4, PT, PT, -R0, UR4, RZ ;  /* 0x0000000400047c10 */ /* 0x000fc8000fffe1ff */
[----:B------:R-:W-:-:S13]  /*34d0*/  ISETP.GT.AND P1, PT, R4, 0x2, PT ;  /* 0x000000020400780c */ /* 0x000fda0003f24270 */
[----:B------:R-:W-:Y:S05]  /*34e0*/  @!P1 BRA `(.L_x_62) ;  /* 0x0000000000309947 */ /* 0x000fea0003800000 */
[C---:B------:R-:W-:Y:S01]  /*34f0*/  FSETP.GEU.AND P0, PT, |R3|.reuse, 4.2275390625, PT ;  /* 0x408748000300780b */ /* 0x040fe20003f0e200 */
[----:B------:R-:W-:Y:S01]  /*3500*/  VIADD R0, R0, 0x4 ;  /* 0x0000000400007836 */ /* 0x000fe20000000000 */
[----:B------:R-:W-:Y:S02]  /*3510*/  FSETP.GEU.AND P1, PT, |R3|, 4.1917929649353027344, PT ;  /* 0x4086232b0300780b */ /* 0x000fe40003f2e200 */
[----:B------:R-:W-:Y:S02]  /*3520*/  FSEL R19, R5, R12, P0 ;  /* 0x0000000c05137208 */ /* 0x000fe40000000000 */
[----:B------:R-:W-:Y:S02]  /*3530*/  FSEL R4, R9, R13, P0 ;  /* 0x0000000d09047208 */ /* 0x000fe40000000000 */
[----:B------:R-:W-:Y:S02]  /*3540*/  FSEL R18, R10, R19, !P1 ;  /* 0x000000130a127208 */ /* 0x000fe40004800000 */
[----:B------:R-:W-:-:S02]  /*3550*/  FSEL R19, R15, R4, !P1 ;  /* 0x000000040f137208 */ /* 0x000fc40004800000 */
[----:B------:R-:W-:-:S04]  /*3560*/  PLOP3.LUT P0, PT, PT, PT, PT, 0x8, 0x80 ;  /* 0x000000000080781c */ /* 0x000fc80003f0e170 */
[----:B------:R-:W-:-:S08]  /*3570*/  DADD R20, R20, R18 ;  /* 0x0000000014147229 */ /* 0x000fd00000000012 */
[----:B------:R-:W-:-:S08]  /*3580*/  DADD R20, R20, R18 ;  /* 0x0000000014147229 */ /* 0x000fd00000000012 */
[----:B------:R-:W-:-:S08]  /*3590*/  DADD R20, R20, R18 ;  /* 0x0000000014147229 */ /* 0x000fd00000000012 */
[----:B------:R-:W-:-:S11]  /*35a0*/  DADD R20, R20, R18 ;  /* 0x0000000014147229 */ /* 0x000fd60000000012 */
.L_x_62:
[----:B------:R-:W-:-:S13]  /*35b0*/  ISETP.EQ.AND P1, PT, R0, UR4, PT ;  /* 0x0000000400007c0c */ /* 0x000fda000bf22270 */
[----:B------:R-:W-:Y:S05]  /*35c0*/  @!P0 BRA P1, `(.L_x_58) ;  /* 0x0000000000288947 */ /* 0x000fea0000800000 */
.L_x_59:
[C---:B------:R-:W-:Y:S02]  /*35d0*/  FSETP.GEU.AND P1, PT, |R3|.reuse, 4.1917929649353027344, PT ;  /* 0x4086232b0300780b */ /* 0x040fe40003f2e200 */
[----:B------:R-:W-:-:S04]  /*35e0*/  FSETP.GEU.AND P0, PT, |R3|, 4.2275390625, PT ;  /* 0x408748000300780b */ /* 0x000fc80003f0e200 */
[----:B------:R-:W-:-:S04]  /*35f0*/  FSEL R5, R5, R12, P0 ;  /* 0x0000000c05057208 */ /* 0x000fc80000000000 */
[----:B------:R-:W-:-:S03]  /*3600*/  FSEL R14, R10, R5, !P1 ;  /* 0x000000050a0e7208 */ /* 0x000fc60004800000 */
[----:B------:R-:W-:-:S07]  /*3610*/  @P1 FSEL R15, R9, R13, P0 ;  /* 0x0000000d090f1208 */ /* 0x000fce0000000000 */
.L_x_63:
[----:B------:R-:W-:Y:S01]  /*3620*/  VIADD R0, R0, 0x2 ;  /* 0x0000000200007836 */ /* 0x000fe20000000000 */
[----:B------:R-:W-:-:S04]  /*3630*/  DADD R20, R14, R20 ;  /* 0x000000000e147229 */ /* 0x000fc80000000014 */
[----:B------:R-:W-:-:S04]  /*3640*/  ISETP.NE.AND P0, PT, R0, UR4, PT ;  /* 0x0000000400007c0c */ /* 0x000fc8000bf05270 */
[----:B------:R-:W-:-:S09]  /*3650*/  DADD R20, R14, R20 ;  /* 0x000000000e147229 */ /* 0x000fd20000000014 */
[----:B------:R-:W-:Y:S05]  /*3660*/  @P0 BRA `(.L_x_63) ;  /* 0xfffffffc00ec0947 */ /* 0x000fea000383ffff */
.L_x_58:
[----:B------:R-:W4:Y:S02]  /*3670*/  LDCU UR4, c[0x0][0x3b0] ;  /* 0x00007600ff0477ac */ /* 0x000f240008000800 */
[----:B----4-:R-:W-:-:S04]  /*3680*/  ULOP3.LUT UR4, UR4, 0x1, URZ, 0xc0, !UPT ;  /* 0x0000000104047892 */ /* 0x010fc8000f8ec0ff */
[----:B------:R-:W-:-:S09]  /*3690*/  UISETP.NE.U32.AND UP0, UPT, UR4, 0x1, UPT ;  /* 0x000000010400788c */ /* 0x000fd2000bf05070 */
[----:B------:R-:W-:Y:S05]  /*36a0*/  BRA.U UP0, `(.L_x_11) ;  /* 0x00000005000c7547 */ /* 0x000fea000b800000 */
[----:B------:R-:W-:Y:S01]  /*36b0*/  MOV R34, R16 ;  /* 0x0000001000227202 */ /* 0x000fe20000000f00 */
[----:B------:R-:W-:Y:S01]  /*36c0*/  IMAD.MOV.U32 R35, RZ, RZ, R17 ;  /* 0x000000ffff237224 */ /* 0x000fe200078e0011 */
[----:B------:R-:W-:Y:S01]  /*36d0*/  MOV R0, 0x3710 ;  /* 0x0000371000007802 */ /* 0x000fe20000000f00 */
[----:B------:R-:W-:Y:S02]  /*36e0*/  IMAD.MOV.U32 R36, RZ, RZ, RZ ;  /* 0x000000ffff247224 */ /* 0x000fe400078e00ff */
[----:B------:R-:W-:-:S07]  /*36f0*/  IMAD.MOV.U32 R37, RZ, RZ, -0x80000000 ;  /* 0x80000000ff257424 */ /* 0x000fce00078e00ff */
[----:B0123--:R-:W-:Y:S05]  /*3700*/  CALL.REL.NOINC `($__internal_0_$__cuda_sm20_div_rn_f64_full) ;  /* 0x0000003800387944 */ /* 0x00ffea0003c00000 */
[----:B------:R-:W-:Y:S01]  /*3710*/  IMAD.MOV.U32 R2, RZ, RZ, 0x652b82fe ;  /* 0x652b82feff027424 */ /* 0x000fe200078e00ff */
[----:B------:R-:W-:Y:S01]  /*3720*/  UMOV UR4, 0xfefa39ef ;  /* 0xfefa39ef00047882 */ /* 0x000fe20000000000 */
[----:B------:R-:W-:Y:S01]  /*3730*/  IMAD.MOV.U32 R3, RZ, RZ, 0x3ff71547 ;  /* 0x3ff71547ff037424 */ /* 0x000fe200078e00ff */
[----:B------:R-:W-:Y:S01]  /*3740*/  UMOV UR5, 0x3fe62e42 ;  /* 0x3fe62e4200057882 */ /* 0x000fe20000000000 */
[----:B------:R-:W-:Y:S01]  /*3750*/  FSETP.GEU.AND P0, PT, |R11|, 4.1917929649353027344, PT ;  /* 0x4086232b0b00780b */ /* 0x000fe20003f0e200 */
[----:B------:R-:W-:Y:S03]  /*3760*/  BSSY.RECONVERGENT B0, `(.L_x_64) ;  /* 0x0000036000007945 */ /* 0x000fe60003800200 */
[----:B------:R-:W-:-:S08]  /*3770*/  DFMA R2, R10, R2, 6.75539944105574400000e+15 ;  /* 0x433800000a02742b */ /* 0x000fd00000000002 */
[----:B------:R-:W-:-:S08]  /*3780*/  DADD R4, R2, -6.75539944105574400000e+15 ;  /* 0xc338000002047429 */ /* 0x000fd00000000000 */
[----:B------:R-:W-:Y:S01]  /*3790*/  DFMA R12, R4, -UR4, R10 ;  /* 0x80000004040c7c2b */ /* 0x000fe2000800000a */
[----:B------:R-:W-:Y:S01]  /*37a0*/  UMOV UR4, 0x3b39803f ;  /* 0x3b39803f00047882 */ /* 0x000fe20000000000 */
[----:B------:R-:W-:-:S06]  /*37b0*/  UMOV UR5, 0x3c7abc9e ;  /* 0x3c7abc9e00057882 */ /* 0x000fcc0000000000 */
[----:B------:R-:W-:Y:S01]  /*37c0*/  DFMA R12, R4, -UR4, R12 ;  /* 0x80000004040c7c2b */ /* 0x000fe2000800000c */
[----:B------:R-:W-:Y:S01]  /*37d0*/  UMOV UR4, 0x69ce2bdf ;  /* 0x69ce2bdf00047882 */ /* 0x000fe20000000000 */
[----:B------:R-:W-:Y:S01]  /*37e0*/  IMAD.MOV.U32 R4, RZ, RZ, -0x35dec16 ;  /* 0xfca213eaff047424 */ /* 0x000fe200078e00ff */
[----:B------:R-:W-:Y:S01]  /*37f0*/  UMOV UR5, 0x3e5ade15 ;  /* 0x3e5ade1500057882 */ /* 0x000fe20000000000 */
[----:B------:R-:W-:-:S06]  /*3800*/  IMAD.MOV.U32 R5, RZ, RZ, 0x3e928af3 ;  /* 0x3e928af3ff057424 */ /* 0x000fcc00078e00ff */
        /* <DEDUP_REMOVED lines=35> */
[----:B------:R-:W-:Y:S01]  /*3a40*/  @!P1 IMAD.MOV.U32 R10, RZ, RZ, RZ ;  /* 0x000000ffff0a9224 */ /* 0x000fe200078e00ff */
[----:B------:R-:W-:Y:S02]  /*3a50*/  FSEL R5, R5, RZ, P0 ;  /* 0x000000ff05057208 */ /* 0x000fe40000000000 */
[----:B------:R-:W-:-:S04]  /*3a60*/  @!P1 SHF.R.S32.HI R3, RZ, 0x1, R0 ;  /* 0x00000001ff039819 */ /* 0x000fc80000011400 */
[----:B------:R-:W-:Y:S01]  /*3a70*/  @!P1 IADD3 R2, PT, PT, R2, -R3, RZ ;  /* 0x8000000302029210 */ /* 0x000fe20007ffe0ff */
[----:B------:R-:W-:-:S03]  /*3a80*/  @!P1 IMAD R3, R3, 0x100000, R13 ;  /* 0x0010000003039824 */ /* 0x000fc600078e020d */
[----:B------:R-:W-:Y:S01]  /*3a90*/  @!P1 LEA R11, R2, 0x3ff00000, 0x14 ;  /* 0x3ff00000020b9811 */ /* 0x000fe200078ea0ff */
[----:B------:R-:W-:-:S06]  /*3aa0*/  @!P1 IMAD.MOV.U32 R2, RZ, RZ, R12 ;  /* 0x000000ffff029224 */ /* 0x000fcc00078e000c */
[----:B------:R-:W-:-:S11]  /*3ab0*/  @!P1 DMUL R4, R2, R10 ;  /* 0x0000000a02049228 */ /* 0x000fd60000000000 */
.L_x_65:
[----:B------:R-:W-:Y:S05]  /*3ac0*/  BSYNC.RECONVERGENT B0 ;  /* 0x0000000000007941 */ /* 0x000fea0003800200 */
.L_x_64:
[----:B------:R-:W-:-:S11]  /*3ad0*/  DADD R20, R20, R4 ;  /* 0x0000000014147229 */ /* 0x000fd60000000004 */
.L_x_11:
[----:B------:R-:W5:Y:S02]  /*3ae0*/  LDC R2, c[0x0][0x3b4] ;  /* 0x0000ed00ff027b82 */ /* 0x000f640000000800 */
[----:B-----5:R-:W-:-:S13]  /*3af0*/  ISETP.GE.AND P0, PT, R2, 0x1, PT ;  /* 0x000000010200780c */ /* 0x020fda0003f06270 */
[----:B------:R-:W-:Y:S05]  /*3b00*/  @!P0 EXIT ;  /* 0x000000000000894d */ /* 0x000fea0003800000 */
[C---:B0-2-4-:R-:W-:Y:S01]  /*3b10*/  VIADD R14, R2.reuse, 0xffffffff ;  /* 0xffffffff020e7836 */ /* 0x055fe20000000000 */
[----:B------:R-:W-:Y:S01]  /*3b20*/  LOP3.LUT R6, R2, 0xf, RZ, 0xc0, !PT ;  /* 0x0000000f02067812 */ /* 0x000fe200078ec0ff */
[----:B------:R-:W-:-:S03]  /*3b30*/  IMAD.MOV.U32 R3, RZ, RZ, RZ ;  /* 0x000000ffff037224 */ /* 0x000fc600078e00ff */
[----:B------:R-:W-:-:S13]  /*3b40*/  ISETP.GE.U32.AND P0, PT, R14, 0xf, PT ;  /* 0x0000000f0e00780c */ /* 0x000fda0003f06070 */
[----:B------:R-:W-:Y:S05]  /*3b50*/  @!P0 BRA `(.L_x_66) ;  /* 0x0000001400f48947 */ /* 0x000fea0003800000 */
[----:B------:R-:W0:Y:S01]  /*3b60*/  LDCU.64 UR4, c[0x0][0x3a0] ;  /* 0x00007400ff0477ac */ /* 0x000e220008000a00 */
[----:B------:R-:W-:-:S05]  /*3b70*/  LOP3.LUT R3, R2, 0x7ffffff0, RZ, 0xc0, !PT ;  /* 0x7ffffff002037812 */ /* 0x000fca00078ec0ff */
[----:B------:R-:W-:Y:S01]  /*3b80*/  IMAD.MOV R15, RZ, RZ, -R3 ;  /* 0x000000ffff0f7224 */ /* 0x000fe200078e0a03 */
[----:B0-----:R-:W-:-:S04]  /*3b90*/  IADD3 R0, P1, PT, R30, UR4, RZ ;  /* 0x000000041e007c10 */ /* 0x001fc8000ff3e0ff */
[----:B------:R-:W-:-:S04]  /*3ba0*/  IADD3 R0, P0, PT, R0, 0x40, RZ ;  /* 0x0000004000007810 */ /* 0x000fc80007f1e0ff */
[----:B------:R-:W-:-:S09]  /*3bb0*/  IADD3.X R9, PT, PT, RZ, UR5, R25, P0, P1 ;  /* 0x00000005ff097c10 */ /* 0x000fd200087e2419 */
.L_x_99:
[----:B01-3--:R-:W-:Y:S02]  /*3bc0*/  IMAD.MOV.U32 R4, RZ, RZ, R0 ;  /* 0x000000ffff047224 */ /* 0x00bfe400078e0000 */
[----:B------:R-:W-:-:S05]  /*3bd0*/  IMAD.MOV.U32 R5, RZ, RZ, R9 ;  /* 0x000000ffff057224 */ /* 0x000fca00078e0009 */
[----:B------:R-:W2:Y:S01]  /*3be0*/  LDG.E.64 R36, desc[UR12][R4.64+-0x40] ;  /* 0xffffc00c04247981 */ /* 0x000ea2000c1e1b00 */
[----:B------:R-:W0:Y:S01]  /*3bf0*/  MUFU.RCP64H R11, R21 ;  /* 0x00000015000b7308 */ /* 0x000e220000001800 */
[----:B------:R-:W-:Y:S01]  /*3c00*/  IMAD.MOV.U32 R10, RZ, RZ, 0x1 ;  /* 0x00000001ff0a7424 */ /* 0x000fe200078e00ff */
[----:B------:R-:W-:Y:S01]  /*3c10*/  IADD3 R15, PT, PT, R15, 0x10, RZ ;  /* 0x000000100f0f7810 */ /* 0x000fe20007ffe0ff */
[----:B------:R-:W-:Y:S03]  /*3c20*/  BSSY.RECONVERGENT B1, `(.L_x_67) ;  /* 0x0000014000017945 */ /* 0x000fe60003800200 */
[----:B------:R-:W-:Y:S01]  /*3c30*/  ISETP.NE.AND P1, PT, R15, RZ, PT ;  /* 0x000000ff0f00720c */ /* 0x000fe20003f25270 */
[----:B0-----:R-:W-:-:S08]  /*3c40*/  DFMA R12, R10, -R20, 1 ;  /* 0x3ff000000a0c742b */ /* 0x001fd00000000814 */
[----:B------:R-:W-:-:S08]  /*3c50*/  DFMA R12, R12, R12, R12 ;  /* 0x0000000c0c0c722b */ /* 0x000fd0000000000c */
[----:B------:R-:W-:-:S08]  /*3c60*/  DFMA R12, R10, R12, R10 ;  /* 0x0000000c0a0c722b */ /* 0x000fd0000000000a */
[----:B------:R-:W-:-:S08]  /*3c70*/  DFMA R10, R12, -R20, 1 ;  /* 0x3ff000000c0a742b */ /* 0x000fd00000000814 */
[----:B------:R-:W-:-:S08]  /*3c80*/  DFMA R10, R12, R10, R12 ;  /* 0x0000000a0c0a722b */ /* 0x000fd0000000000c */
[----:B--2---:R-:W-:Y:S01]  /*3c90*/  DMUL R12, R36, R10 ;  /* 0x0000000a240c7228 */ /* 0x004fe20000000000 */
[----:B------:R-:W-:-:S07]  /*3ca0*/  FSETP.GEU.AND P2, PT, |R37|, 6.5827683646048100446e-37, PT ;  /* 0x036000002500780b */ /* 0x000fce0003f4e200 */
[----:B------:R-:W-:-:S08]  /*3cb0*/  DFMA R16, R12, -R20, R36 ;  /* 0x800000140c10722b */ /* 0x000fd00000000024 */
[----:B------:R-:W-:-:S10]  /*3cc0*/  DFMA R12, R10, R16, R12 ;  /* 0x000000100a0c722b */ /* 0x000fd4000000000c */
[----:B------:R-:W-:-:S05]  /*3cd0*/  FFMA R0, RZ, R21, R13 ;  /* 0x00000015ff007223 */ /* 0x000fca000000000d */
[----:B------:R-:W-:-:S13]  /*3ce0*/  FSETP.GT.AND P0, PT, |R0|, 1.469367938527859385e-39, PT ;  /* 0x001000000000780b */ /* 0x000fda0003f04200 */
[----:B------:R-:W-:Y:S05]  /*3cf0*/  @P0 BRA P2, `(.L_x_68) ;  /* 0x0000000000180947 */ /* 0x000fea0001000000 */
[----:B------:R-:W-:Y:S01]  /*3d00*/  IMAD.MOV.U32 R34, RZ, RZ, R20 ;  /* 0x000000ffff227224 */ /* 0x000fe200078e0014 */
[----:B------:R-:W-:Y:S01]  /*3d10*/  MOV R0, 0x3d40 ;  /* 0x00003d4000007802 */ /* 0x000fe20000000f00 */
[----:B------:R-:W-:-:S07]  /*3d20*/  IMAD.MOV.U32 R35, RZ, RZ, R21 ;  /* 0x000000ffff237224 */ /* 0x000fce00078e0015 */
[----:B------:R-:W-:Y:S05]  /*3d30*/  CALL.REL.NOINC `($__internal_0_$__cuda_sm20_div_rn_f64_full) ;  /* 0x0000003000ac7944 */ /* 0x000fea0003c00000 */
[----:B------:R-:W-:Y:S02]  /*3d40*/  IMAD.MOV.U32 R12, RZ, RZ, R10 ;  /* 0x000000ffff0c7224 */ /* 0x000fe400078e000a */
[----:B------:R-:W-:-:S07]  /*3d50*/  IMAD.MOV.U32 R13, RZ, RZ, R11 ;  /* 0x000000ffff0d7224 */ /* 0x000fce00078e000b */
.L_x_68:
[----:B------:R-:W-:Y:S05]  /*3d60*/  BSYNC.RECONVERGENT B1 ;  /* 0x0000000000017941 */ /* 0x000fea0003800200 */
.L_x_67:
[----:B------:R-:W2:Y:S01]  /*3d70*/  LDG.E.64 R36, desc[UR12][R4.64+-0x38] ;  /* 0xffffc80c04247981 */ /* 0x000ea2000c1e1b00 */
[----:B------:R-:W0:Y:S01]  /*3d80*/  MUFU.RCP64H R11, R21 ;  /* 0x00000015000b7308 */ /* 0x000e220000001800 */
[----:B------:R-:W-:Y:S01]  /*3d90*/  IMAD.MOV.U32 R10, RZ, RZ, 0x1 ;  /* 0x00000001ff0a7424 */ /* 0x000fe200078e00ff */
[----:B------:R-:W-:Y:S01]  /*3da0*/  BSSY.RECONVERGENT B1, `(.L_x_69) ;  /* 0x0000012000017945 */ /* 0x000fe20003800200 */
[----:B------:R1:W-:Y:S04]  /*3db0*/  STG.E.64 desc[UR12][R4.64+-0x40], R12 ;  /* 0xffffc00c04007986 */ /* 0x0003e8000c101b0c */
        /* <DEDUP_REMOVED lines=11> */
[----:B-1----:R-:W-:Y:S05]  /*3e70*/  @P0 BRA P2, `(.L_x_70) ;  /* 0x0000000000100947 */ /* 0x002fea0001000000 */
[----:B------:R-:W-:Y:S01]  /*3e80*/  IMAD.MOV.U32 R34, RZ, RZ, R20 ;  /* 0x000000ffff227224 */ /* 0x000fe200078e0014 */
[----:B------:R-:W-:Y:S01]  /*3e90*/  MOV R0, 0x3ec0 ;  /* 0x00003ec000007802 */ /* 0x000fe20000000f00 */
[----:B------:R-:W-:-:S07]  /*3ea0*/  IMAD.MOV.U32 R35, RZ, RZ, R21 ;  /* 0x000000ffff237224 */ /* 0x000fce00078e0015 */
[----:B------:R-:W-:Y:S05]  /*3eb0*/  CALL.REL.NOINC `($__internal_0_$__cuda_sm20_div_rn_f64_full) ;  /* 0x00000030004c7944 */ /* 0x000fea0003c00000 */
.L_x_70:
[----:B------:R-:W-:Y:S05]  /*3ec0*/  BSYNC.RECONVERGENT B1 ;  /* 0x0000000000017941 */ /* 0x000fea0003800200 */
.L_x_69:
        /* <DEDUP_REMOVED lines=18> */
[----:B------:R-:W-:Y:S02]  /*3ff0*/  MOV R35, R21 ;  /* 0x0000001500237202 */ /* 0x000fe40000000f00 */
[----:B------:R-:W-:-:S07]  /*4000*/  MOV R0, 0x4020 ;  /* 0x0000402000007802 */ /* 0x000fce0000000f00 */
[----:B------:R-:W-:Y:S05]  /*4010*/  CALL.REL.NOINC `($__internal_0_$__cuda_sm20_div_rn_f64_full) ;  /* 0x0000002c00f47944 */ /* 0x000fea0003c00000 */
[----:B------:R-:W-:Y:S02]  /*4020*/  IMAD.MOV.U32 R12, RZ, RZ, R10 ;  /* 0x000000ffff0c7224 */ /* 0x000fe400078e000a */
[----:B------:R-:W-:-:S07]  /*4030*/  IMAD.MOV.U32 R13, RZ, RZ, R11 ;  /* 0x000000ffff0d7224 */ /* 0x000fce00078e000b */
.L_x_72:
[----:B------:R-:W-:Y:S05]  /*4040*/  BSYNC.RECONVERGENT B1 ;  /* 0x0000000000017941 */ /* 0x000fea0003800200 */
.L_x_71:
        /* <DEDUP_REMOVED lines=21> */
.L_x_74:
[----:B------:R-:W-:Y:S05]  /*41a0*/  BSYNC.RECONVERGENT B1 ;  /* 0x0000000000017941 */ /* 0x000fea0003800200 */
.L_x_73:
        /* <DEDUP_REMOVED lines=21> */
[----:B------:R-:W-:Y:S01]  /*4300*/  IMAD.MOV.U32 R12, RZ, RZ, R10 ;  /* 0x000000ffff0c7224 */ /* 0x000fe200078e000a */
[----:B------:R-:W-:-:S07]  /*4310*/  MOV R13, R11 ;  /* 0x0000000b000d7202 */ /* 0x000fce0000000f00 */
.L_x_76:
[----:B------:R-:W-:Y:S05]  /*4320*/  BSYNC.RECONVERGENT B1 ;  /* 0x0000000000017941 */ /* 0x000fea0003800200 */
.L_x_75:
        /* <DEDUP_REMOVED lines=21> */
.L_x_78:
[----:B------:R-:W-:Y:S05]  /*4480*/  BSYNC.RECONVERGENT B1 ;  /* 0x0000000000017941 */ /* 0x000fea0003800200 */
.L_x_77:
        /* <DEDUP_REMOVED lines=21> */
[----:B------:R-:W-:Y:S02]  /*45e0*/  IMAD.MOV.U32 R12, RZ, RZ, R10 ;  /* 0x000000ffff0c7224 */ /* 0x000fe400078e000a */
[----:B------:R-:W-:-:S07]  /*45f0*/  IMAD.MOV.U32 R13, RZ, RZ, R11 ;  /* 0x000000ffff0d7224 */ /* 0x000fce00078e000b */
.L_x_80:
[----:B------:R-:W-:Y:S05]  /*4600*/  BSYNC.RECONVERGENT B1 ;  /* 0x0000000000017941 */ /* 0x000fea0003800200 */
.L_x_79:
        /* <DEDUP_REMOVED lines=17> */
[----:B------:R-:W-:Y:S01]  /*4720*/  MOV R34, R20 ;  /* 0x0000001400227202 */ /* 0x000fe20000000f00 */
[----:B------:R-:W-:Y:S01]  /*4730*/  IMAD.MOV.U32 R35, RZ, RZ, R21 ;  /* 0x000000ffff237224 */ /* 0x000fe200078e0015 */
[----:B------:R-:W-:-:S07]  /*4740*/  MOV R0, 0x4760 ;  /* 0x0000476000007802 */ /* 0x000fce0000000f00 */
[----:B------:R-:W-:Y:S05]  /*4750*/  CALL.REL.NOINC `($__internal_0_$__cuda_sm20_div_rn_f64_full) ;  /* 0x0000002800247944 */ /* 0x000fea0003c00000 */
.L_x_82:
[----:B------:R-:W-:Y:S05]  /*4760*/  BSYNC.RECONVERGENT B1 ;  /* 0x0000000000017941 */ /* 0x000fea0003800200 */
.L_x_81:
        /* <DEDUP_REMOVED lines=23> */
.L_x_84:
[----:B------:R-:W-:Y:S05]  /*48e0*/  BSYNC.RECONVERGENT B1 ;  /* 0x0000000000017941 */ /* 0x000fea0003800200 */
.L_x_83:
        /* <DEDUP_REMOVED lines=21> */
.L_x_86:
[----:B------:R-:W-:Y:S05]  /*4a40*/  BSYNC.RECONVERGENT B1 ;  /* 0x0000000000017941 */ /* 0x000fea0003800200 */
.L_x_85:
[----:B------:R-:W2:Y:S01]  /*4a50*/  LDG.E.64 R36, desc[UR12][R4.64+0x10] ;  /* 0x0000100c04247981 */ /* 0x000ea2000c1e1b00 */
[----:B------:R-:W0:Y:S01]  /*4a60*/  MUFU.RCP64H R13, R21 ;  /* 0x00000015000d7308 */ /* 0x000e220000001800 */
[----:B------:R-:W-:Y:S01]  /*4a70*/  MOV R12, 0x1 ;  /* 0x00000001000c7802 */ /* 0x000fe20000000f00 */
        /* <DEDUP_REMOVED lines=20> */
.L_x_88:
[----:B------:R-:W-:Y:S05]  /*4bc0*/  BSYNC.RECONVERGENT B1 ;  /* 0x0000000000017941 */ /* 0x000fea0003800200 */
.L_x_87:
        /* <DEDUP_REMOVED lines=21> */
.L_x_90:
[----:B------:R-:W-:Y:S05]  /*4d20*/  BSYNC.RECONVERGENT B1 ;  /* 0x0000000000017941 */ /* 0x000fea0003800200 */
.L_x_89:
        /* <DEDUP_REMOVED lines=23> */
.L_x_92:
[----:B------:R-:W-:Y:S05]  /*4ea0*/  BSYNC.RECONVERGENT B1 ;  /* 0x0000000000017941 */ /* 0x000fea0003800200 */
.L_x_91:
        /* <DEDUP_REMOVED lines=21> */
.L_x_94:
[----:B------:R-:W-:Y:S05]  /*5000*/  BSYNC.RECONVERGENT B1 ;  /* 0x0000000000017941 */ /* 0x000fea0003800200 */
.L_x_93:
        /* <DEDUP_REMOVED lines=23> */
.L_x_96:
[----:B------:R-:W-:Y:S05]  /*5180*/  BSYNC.RECONVERGENT B1 ;  /* 0x0000000000017941 */ /* 0x000fea0003800200 */
.L_x_95:
        /* <DEDUP_REMOVED lines=21> */
.L_x_98:
[----:B------:R-:W-:Y:S05]  /*52e0*/  BSYNC.RECONVERGENT B1 ;  /* 0x0000000000017941 */ /* 0x000fea0003800200 */
.L_x_97:
[----:B------:R0:W-:Y:S01]  /*52f0*/  STG.E.64 desc[UR12][R4.64+0x38], R10 ;  /* 0x0000380a04007986 */ /* 0x0001e2000c101b0c */
[----:B------:R-:W-:-:S05]  /*5300*/  IADD3 R0, P0, PT, R4, 0x80, RZ ;  /* 0x0000008004007810 */ /* 0x000fca0007f1e0ff */
[----:B------:R-:W-:Y:S01]  /*5310*/  IMAD.X R9, RZ, RZ, R5, P0 ;  /* 0x000000ffff097224 */ /* 0x000fe200000e0605 */
[----:B------:R-:W-:Y:S07]  /*5320*/  @P1 BRA `(.L_x_99) ;  /* 0xffffffe800241947 */ /* 0x000fee000383ffff */
.L_x_66:
[----:B------:R-:W-:-:S13]  /*5330*/  ISETP.NE.AND P0, PT, R6, RZ, PT ;  /* 0x000000ff0600720c */ /* 0x000fda0003f05270 */
[----:B------:R-:W-:Y:S05]  /*5340*/  @!P0 BRA `(.L_x_100) ;  /* 0x0000001400248947 */ /* 0x000fea0003800000 */
[----:B------:R-:W2:Y:S01]  /*5350*/  LDCU UR4, c[0x0][0x3b4] ;  /* 0x00007680ff0477ac */ /* 0x000ea20008000800 */
[----:B------:R-:W-:Y:S01]  /*5360*/  ISETP.GE.U32.AND P0, PT, R6, 0x8, PT ;  /* 0x000000080600780c */ /* 0x000fe20003f06070 */
[----:B--2---:R-:W-:-:S12]  /*5370*/  ULOP3.LUT UR4, UR4, 0x7, URZ, 0xc0, !UPT ;  /* 0x0000000704047892 */ /* 0x004fd8000f8ec0ff */
[----:B------:R-:W-:Y:S05]  /*5380*/  @!P0 BRA `(.L_x_101) ;  /* 0x0000000800e88947 */ /* 0x000fea0003800000 */
[----:B01-3--:R-:W-:-:S05]  /*5390*/  IMAD.WIDE.U32 R4, R3, 0x8, R22 ;  /* 0x0000000803047825 */ /* 0x00bfca00078e0016 */
[----:B------:R-:W2:Y:S01]  /*53a0*/  LDG.E.64 R36, desc[UR12][R4.64] ;  /* 0x0000000c04247981 */ /* 0x000ea2000c1e1b00 */
[----:B------:R-:W0:Y:S01]  /*53b0*/  MUFU.RCP64H R11, R21 ;  /* 0x00000015000b7308 */ /* 0x000e220000001800 */
[----:B------:R-:W-:Y:S01]  /*53c0*/  IMAD.MOV.U32 R10, RZ, RZ, 0x1 ;  /* 0x00000001ff0a7424 */ /* 0x000fe200078e00ff */
[----:B------:R-:W-:Y:S05]  /*53d0*/  BSSY.RECONVERGENT B1, `(.L_x_102) ;  /* 0x0000013000017945 */ /* 0x000fea0003800200 */
        /* <DEDUP_REMOVED lines=18> */
.L_x_103:
[----:B------:R-:W-:Y:S05]  /*5500*/  BSYNC.RECONVERGENT B1 ;  /* 0x0000000000017941 */ /* 0x000fea0003800200 */
.L_x_102:
        /* <DEDUP_REMOVED lines=21> */
.L_x_105:
[----:B------:R-:W-:Y:S05]  /*5660*/  BSYNC.RECONVERGENT B1 ;  /* 0x0000000000017941 */ /* 0x000fea0003800200 */
.L_x_104:
        /* <DEDUP_REMOVED lines=23> */
.L_x_107:
[----:B------:R-:W-:Y:S05]  /*57e0*/  BSYNC.RECONVERGENT B1 ;  /* 0x0000000000017941 */ /* 0x000fea0003800200 */
.L_x_106:
        /* <DEDUP_REMOVED lines=21> */
.L_x_109:
[----:B------:R-:W-:Y:S05]  /*5940*/  BSYNC.RECONVERGENT B1 ;  /* 0x0000000000017941 */ /* 0x000fea0003800200 */
.L_x_108:
        /* <DEDUP_REMOVED lines=23> */
.L_x_111:
[----:B------:R-:W-:Y:S05]  /*5ac0*/  BSYNC.RECONVERGENT B1 ;  /* 0x0000000000017941 */ /* 0x000fea0003800200 */
.L_x_110:
        /* <DEDUP_REMOVED lines=21> */
.L_x_113:
[----:B------:R-:W-:Y:S05]  /*5c20*/  BSYNC.RECONVERGENT B1 ;  /* 0x0000000000017941 */ /* 0x000fea0003800200 */
.L_x_112:
        /* <DEDUP_REMOVED lines=23> */
.L_x_115:
[----:B------:R-:W-:Y:S05]  /*5da0*/  BSYNC.RECONVERGENT B1 ;  /* 0x0000000000017941 */ /* 0x000fea0003800200 */
.L_x_114:
        /* <DEDUP_REMOVED lines=21> */
.L_x_117:
[----:B------:R-:W-:Y:S05]  /*5f00*/  BSYNC.RECONVERGENT B1 ;  /* 0x0000000000017941 */ /* 0x000fea0003800200 */
.L_x_116:
[----:B------:R2:W-:Y:S01]  /*5f10*/  STG.E.64 desc[UR12][R4.64+0x38], R10 ;  /* 0x0000380a04007986 */ /* 0x0005e2000c101b0c */
[----:B------:R-:W-:-:S07]  /*5f20*/  IADD3 R3, PT, PT, R3, 0x8, RZ ;  /* 0x0000000803037810 */ /* 0x000fce0007ffe0ff */
.L_x_101:
[----:B------:R-:W-:-:S09]  /*5f30*/  UISETP.NE.AND UP0, UPT, UR4, URZ, UPT ;  /* 0x000000ff0400728c */ /* 0x000fd2000bf05270 */
[----:B------:R-:W-:Y:S05]  /*5f40*/  BRA.U !UP0, `(.L_x_100) ;  /* 0x0000000908247547 */ /* 0x000fea000b800000 */
[----:B------:R-:W4:Y:S01]  /*5f50*/  LDCU UR5, c[0x0][0x3b4] ;  /* 0x00007680ff0577ac */ /* 0x000f220008000800 */
[----:B------:R-:W-:Y:S02]  /*5f60*/  UISETP.GE.U32.AND UP0, UPT, UR4, 0x4, UPT ;  /* 0x000000040400788c */ /* 0x000fe4000bf06070 */
[----:B----4-:R-:W-:-:S07]  /*5f70*/  ULOP3.LUT UR5, UR5, 0x3, URZ, 0xc0, !UPT ;  /* 0x0000000305057892 */ /* 0x010fce000f8ec0ff */
[----:B------:R-:W-:Y:S05]  /*5f80*/  BRA.U !UP0, `(.L_x_118) ;  /* 0x0000000508787547 */ /* 0x000fea000b800000 */
[----:B0123--:R-:W-:-:S05]  /*5f90*/  IMAD.WIDE.U32 R4, R3, 0x8, R22 ;  /* 0x0000000803047825 */ /* 0x00ffca00078e0016 */
        /* <DEDUP_REMOVED lines=22> */
.L_x_120:
[----:B------:R-:W-:Y:S05]  /*6100*/  BSYNC.RECONVERGENT B1 ;  /* 0x0000000000017941 */ /* 0x000fea0003800200 */
.L_x_119:
        /* <DEDUP_REMOVED lines=21> */
.L_x_122:
[----:B------:R-:W-:Y:S05]  /*6260*/  BSYNC.RECONVERGENT B1 ;  /* 0x0000000000017941 */ /* 0x000fea0003800200 */
.L_x_121:
        /* <DEDUP_REMOVED lines=23> */
.L_x_124:
[----:B------:R-:W-:Y:S05]  /*63e0*/  BSYNC.RECONVERGENT B1 ;  /* 0x0000000000017941 */ /* 0x000fea0003800200 */
.L_x_123:
        /* <DEDUP_REMOVED lines=21> */
.L_x_126:
[----:B------:R-:W-:Y:S05]  /*6540*/  BSYNC.RECONVERGENT B1 ;  /* 0x0000000000017941 */ /* 0x000fea0003800200 */
.L_x_125:
[----:B------:R4:W-:Y:S01]  /*6550*/  STG.E.64 desc[UR12][R4.64+0x18], R10 ;  /* 0x0000180a04007986 */ /* 0x0009e2000c101b0c */
[----:B------:R-:W-:-:S07]  /*6560*/  VIADD R3, R3, 0x4 ;  /* 0x0000000403037836 */ /* 0x000fce0000000000 */
.L_x_118:
[----:B------:R-:W-:-:S09]  /*6570*/  UISETP.NE.AND UP0, UPT, UR5, URZ, UPT ;  /* 0x000000ff0500728c */ /* 0x000fd2000bf05270 */
[----:B------:R-:W-:Y:S05]  /*6580*/  BRA.U !UP0, `(.L_x_100) ;  /* 0x0000000108947547 */ /* 0x000fea000b800000 */
[----:B------:R-:W5:Y:S01]  /*6590*/  LDCU.64 UR6, c[0x0][0x3a0] ;  /* 0x00007400ff0677ac */ /* 0x000f620008000a00 */
[----:B------:R-:W-:Y:S01]  /*65a0*/  MOV R24, R30 ;  /* 0x0000001e00187202 */ /* 0x000fe20000000f00 */
[----:B------:R-:W-:-:S04]  /*65b0*/  UIADD3 UR4, UPT, UPT, -UR5, URZ, URZ ;  /* 0x000000ff05047290 */ /* 0x000fc8000fffe1ff */
[----:B------:R-:W-:-:S03]  /*65c0*/  IMAD.WIDE.U32 R2, R3, 0x8, R24 ;  /* 0x0000000803027825 */ /* 0x000fc600078e0018 */
[----:B-----5:R-:W-:-:S04]  /*65d0*/  IADD3 R0, P0, PT, R2, UR6, RZ ;  /* 0x0000000602007c10 */ /* 0x020fc8000ff1e0ff */
[----:B------:R-:W-:-:S09]  /*65e0*/  IADD3.X R9, PT, PT, R3, UR7, RZ, P0, !PT ;  /* 0x0000000703097c10 */ /* 0x000fd200087fe4ff */
.L_x_129:
[----:B01234-:R-:W-:Y:S02]  /*65f0*/  IMAD.MOV.U32 R4, RZ, RZ, R0 ;  /* 0x000000ffff047224 */ /* 0x01ffe400078e0000 */
[----:B------:R-:W-:-:S05]  /*6600*/  IMAD.MOV.U32 R5, RZ, RZ, R9 ;  /* 0x000000ffff057224 */ /* 0x000fca00078e0009 */
[----:B------:R-:W2:Y:S01]  /*6610*/  LDG.E.64 R36, desc[UR12][R4.64] ;  /* 0x0000000c04247981 */ /* 0x000ea2000c1e1b00 */
[----:B------:R-:W0:Y:S01]  /*6620*/  MUFU.RCP64H R3, R21 ;  /* 0x0000001500037308 */ /* 0x000e220000001800 */
[----:B------:R-:W-:Y:S01]  /*6630*/  IMAD.MOV.U32 R2, RZ, RZ, 0x1 ;  /* 0x00000001ff027424 */ /* 0x000fe200078e00ff */
[----:B------:R-:W-:Y:S01]  /*6640*/  UIADD3 UR4, UPT, UPT, UR4, 0x1, URZ ;  /* 0x0000000104047890 */ /* 0x000fe2000fffe0ff */
[----:B------:R-:W-:Y:S03]  /*6650*/  BSSY.RECONVERGENT B1, `(.L_x_127) ;  /* 0x0000014000017945 */ /* 0x000fe60003800200 */
[----:B------:R-:W-:Y:S01]  /*6660*/  UISETP.NE.AND UP0, UPT, UR4, URZ, UPT ;  /* 0x000000ff0400728c */ /* 0x000fe2000bf05270 */
        /* <DEDUP_REMOVED lines=18> */
.L_x_128:
[----:B------:R-:W-:Y:S05]  /*6790*/  BSYNC.RECONVERGENT B1 ;  /* 0x0000000000017941 */ /* 0x000fea0003800200 */
.L_x_127:
[----:B------:R0:W-:Y:S01]  /*67a0*/  STG.E.64 desc[UR12][R4.64], R2 ;  /* 0x0000000204007986 */ /* 0x0001e2000c101b0c */
[----:B------:R-:W-:-:S05]  /*67b0*/  IADD3 R0, P0, PT, R4, 0x8, RZ ;  /* 0x0000000804007810 */ /* 0x000fca0007f1e0ff */
[----:B------:R-:W-:Y:S01]  /*67c0*/  IMAD.X R9, RZ, RZ, R5, P0 ;  /* 0x000000ffff097224 */ /* 0x000fe200000e0605 */
[----:B------:R-:W-:Y:S07]  /*67d0*/  BRA.U UP0, `(.L_x_129) ;  /* 0xfffffffd00847547 */ /* 0x000fee000b83ffff */
.L_x_100:
[----:B------:R-:W-:Y:S02]  /*67e0*/  ISETP.GE.U32.AND P1, PT, R14, 0xf, PT ;  /* 0x0000000f0e00780c */ /* 0x000fe40003f26070 */
[----:B------:R-:W-:Y:S02]  /*67f0*/  ISETP.NE.AND P0, PT, R6, RZ, PT ;  /* 0x000000ff0600720c */ /* 0x000fe40003f05270 */
[----:B------:R-:W-:-:S09]  /*6800*/  MOV R9, RZ ;  /* 0x000000ff00097202 */ /* 0x000fd20000000f00 */
[----:B------:R-:W-:Y:S05]  /*6810*/  @!P1 BRA `(.L_x_130) ;  /* 0x0000000000e49947 */ /* 0x000fea0003800000 */
[----:B0-----:R-:W0:Y:S01]  /*6820*/  LDC.64 R2, c[0x0][0x380] ;  /* 0x0000e000ff027b82 */ /* 0x001e220000000a00 */
[----:B------:R-:W5:Y:S01]  /*6830*/  LDCU.64 UR6, c[0x0][0x388] ;  /* 0x00007100ff0677ac */ /* 0x000f620008000a00 */
[----:B------:R-:W1:Y:S06]  /*6840*/  LDCU.64 UR4, c[0x0][0x3a0] ;  /* 0x00007400ff0477ac */ /* 0x000e6c0008000a00 */
[----:B------:R-:W2:Y:S01]  /*6850*/  LDC R9, c[0x0][0x3b4] ;  /* 0x0000ed00ff097b82 */ /* 0x000ea20000000800 */
[----:B-----5:R-:W-:Y:S01]  /*6860*/  IMAD R7, R7, UR6, RZ ;  /* 0x0000000607077c24 */ /* 0x020fe2000f8e02ff */
[----:B-1----:R-:W-:Y:S01]  /*6870*/  IADD3 R18, P2, PT, R30, UR4, RZ ;  /* 0x000000041e127c10 */ /* 0x002fe2000ff5e0ff */
[----:B0-----:R-:W-:-:S03]  /*6880*/  IMAD.WIDE.U32 R2, R8, UR6, R2 ;  /* 0x0000000608027c25 */ /* 0x001fc6000f8e0002 */
[----:B------:R-:W-:Y:S01]  /*6890*/  IADD3 R18, P3, PT, R18, 0x40, RZ ;  /* 0x0000004012127810 */ /* 0x000fe20007f7e0ff */
[----:B--234-:R-:W-:Y:S01]  /*68a0*/  IMAD R5, R8, UR7, R7 ;  /* 0x0000000708057c24 */ /* 0x01cfe2000f8e0207 */
[----:B------:R-:W-:Y:S02]  /*68b0*/  IADD3 R7, P1, PT, R2, 0x40, RZ ;  /* 0x0000004002077810 */ /* 0x000fe40007f3e0ff */
[----:B------:R-:W-:Y:S02]  /*68c0*/  IADD3.X R19, PT, PT, RZ, UR5, R25, P3, P2 ;  /* 0x00000005ff137c10 */ /* 0x000fe40009fe4419 */
[----:B------:R-:W-:Y:S01]  /*68d0*/  LOP3.LUT R9, R9, 0x7ffffff0, RZ, 0xc0, !PT ;  /* 0x7ffffff009097812 */ /* 0x000fe200078ec0ff */
[----:B------:R-:W-:-:S04]  /*68e0*/  IMAD.X R8, R5, 0x1, R3, P1 ;  /* 0x0000000105087824 */ /* 0x000fc800008e0603 */
[----:B------:R-:W-:-:S07]  /*68f0*/  IMAD.MOV R0, RZ, RZ, -R9 ;  /* 0x000000ffff007224 */ /* 0x000fce00078e0a09 */
.L_x_131:
[----:B------:R-:W-:Y:S02]  /*6900*/  IMAD.MOV.U32 R4, RZ, RZ, R18 ;  /* 0x000000ffff047224 */ /* 0x000fe400078e0012 */
[----:B------:R-:W-:-:S05]  /*6910*/  IMAD.MOV.U32 R5, RZ, RZ, R19 ;  /* 0x000000ffff057224 */ /* 0x000fca00078e0013 */
[----:B0-----:R-:W2:Y:S01]  /*6920*/  LDG.E.64 R10, desc[UR12][R4.64+-0x40] ;  /* 0xffffc00c040a7981 */ /* 0x001ea2000c1e1b00 */
[----:B------:R-:W-:Y:S02]  /*6930*/  IMAD.MOV.U32 R2, RZ, RZ, R7 ;  /* 0x000000ffff027224 */ /* 0x000fe400078e0007 */
[----:B------:R-:W-:-:S05]  /*6940*/  IMAD.MOV.U32 R3, RZ, RZ, R8 ;  /* 0x000000ffff037224 */ /* 0x000fca00078e0008 */
[----:B--2---:R0:W-:Y:S04]  /*6950*/  STG.E.64 desc[UR12][R2.64+-0x40], R10 ;  /* 0xffffc00a02007986 */ /* 0x0041e8000c101b0c */
[----:B------:R-:W2:Y:S04]  /*6960*/  LDG.E.64 R12, desc[UR12][R4.64+-0x38] ;  /* 0xffffc80c040c7981 */ /* 0x000ea8000c1e1b00 */
[----:B--2---:R1:W-:Y:S04]  /*6970*/  STG.E.64 desc[UR12][R2.64+-0x38], R12 ;  /* 0xffffc80c02007986 */ /* 0x0043e8000c101b0c */
[----:B------:R-:W2:Y:S04]  /*6980*/  LDG.E.64 R14, desc[UR12][R4.64+-0x30] ;  /* 0xffffd00c040e7981 */ /* 0x000ea8000c1e1b00 */
[----:B--2---:R2:W-:Y:S04]  /*6990*/  STG.E.64 desc[UR12][R2.64+-0x30], R14 ;  /* 0xffffd00e02007986 */ /* 0x0045e8000c101b0c */
[----:B------:R-:W3:Y:S04]  /*69a0*/  LDG.E.64 R16, desc[UR12][R4.64+-0x28] ;  /* 0xffffd80c04107981 */ /* 0x000ee8000c1e1b00 */
[----:B---3--:R3:W-:Y:S04]  /*69b0*/  STG.E.64 desc[UR12][R2.64+-0x28], R16 ;  /* 0xffffd81002007986 */ /* 0x0087e8000c101b0c */
[----:B------:R-:W4:Y:S04]  /*69c0*/  LDG.E.64 R18, desc[UR12][R4.64+-0x20] ;  /* 0xffffe00c04127981 */ /* 0x000f28000c1e1b00 */
[----:B----4-:R4:W-:Y:S04]  /*69d0*/  STG.E.64 desc[UR12][R2.64+-0x20], R18 ;  /* 0xffffe01202007986 */ /* 0x0109e8000c101b0c */
[----:B------:R-:W5:Y:S04]  /*69e0*/  LDG.E.64 R20, desc[UR12][R4.64+-0x18] ;  /* 0xffffe80c04147981 */ /* 0x000f68000c1e1b00 */
[----:B-----5:R5:W-:Y:S04]  /*69f0*/  STG.E.64 desc[UR12][R2.64+-0x18], R20 ;  /* 0xffffe81402007986 */ /* 0x020be8000c101b0c */
[----:B0-----:R-:W2:Y:S04]  /*6a00*/  LDG.E.64 R10, desc[UR12][R4.64+-0x10] ;  /* 0xfffff00c040a7981 */ /* 0x001ea8000c1e1b00 */
[----:B--2---:R0:W-:Y:S04]  /*6a10*/  STG.E.64 desc[UR12][R2.64+-0x10], R10 ;  /* 0xfffff00a02007986 */ /* 0x0041e8000c101b0c */
[----:B-1----:R-:W2:Y:S04]  /*6a20*/  LDG.E.64 R12, desc[UR12][R4.64+-0x8] ;  /* 0xfffff80c040c7981 */ /* 0x002ea8000c1e1b00 */
[----:B--2---:R1:W-:Y:S04]  /*6a30*/  STG.E.64 desc[UR12][R2.64+-0x8], R12 ;  /* 0xfffff80c02007986 */ /* 0x0043e8000c101b0c */
[----:B------:R-:W2:Y:S04]  /*6a40*/  LDG.E.64 R14, desc[UR12][R4.64] ;  /* 0x0000000c040e7981 */ /* 0x000ea8000c1e1b00 */
[----:B--2---:R2:W-:Y:S04]  /*6a50*/  STG.E.64 desc[UR12][R2.64], R14 ;  /* 0x0000000e02007986 */ /* 0x0045e8000c101b0c */
[----:B---3--:R-:W3:Y:S04]  /*6a60*/  LDG.E.64 R16, desc[UR12][R4.64+0x8] ;  /* 0x0000080c04107981 */ /* 0x008ee8000c1e1b00 */
[----:B---3--:R3:W-:Y:S04]  /*6a70*/  STG.E.64 desc[UR12][R2.64+0x8], R16 ;  /* 0x0000081002007986 */ /* 0x0087e8000c101b0c */
[----:B----4-:R-:W4:Y:S04]  /*6a80*/  LDG.E.64 R18, desc[UR12][R4.64+0x10] ;  /* 0x0000100c04127981 */ /* 0x010f28000c1e1b00 */
[----:B----4-:R4:W-:Y:S04]  /*6a90*/  STG.E.64 desc[UR12][R2.64+0x10], R18 ;  /* 0x0000101202007986 */ /* 0x0109e8000c101b0c */
[----:B-----5:R-:W5:Y:S04]  /*6aa0*/  LDG.E.64 R20, desc[UR12][R4.64+0x18] ;  /* 0x0000180c04147981 */ /* 0x020f68000c1e1b00 */
[----:B-----5:R1:W-:Y:S04]  /*6ab0*/  STG.E.64 desc[UR12][R2.64+0x18], R20 ;  /* 0x0000181402007986 */ /* 0x0203e8000c101b0c */
[----:B0-----:R-:W5:Y:S04]  /*6ac0*/  LDG.E.64 R10, desc[UR12][R4.64+0x20] ;  /* 0x0000200c040a7981 */ /* 0x001f68000c1e1b00 */
[----:B-----5:R0:W-:Y:S04]  /*6ad0*/  STG.E.64 desc[UR12][R2.64+0x20], R10 ;  /* 0x0000200a02007986 */ /* 0x0201e8000c101b0c */
[----:B-1----:R-:W5:Y:S04]  /*6ae0*/  LDG.E.64 R12, desc[UR12][R4.64+0x28] ;  /* 0x0000280c040c7981 */ /* 0x002f68000c1e1b00 */
[----:B-----5:R0:W-:Y:S04]  /*6af0*/  STG.E.64 desc[UR12][R2.64+0x28], R12 ;  /* 0x0000280c02007986 */ /* 0x0201e8000c101b0c */
[----:B--2---:R-:W2:Y:S04]  /*6b00*/  LDG.E.64 R14, desc[UR12][R4.64+0x30] ;  /* 0x0000300c040e7981 */ /* 0x004ea8000c1e1b00 */
[----:B--2---:R0:W-:Y:S04]  /*6b10*/  STG.E.64 desc[UR12][R2.64+0x30], R14 ;  /* 0x0000300e02007986 */ /* 0x0041e8000c101b0c */
[----:B---3--:R-:W2:Y:S01]  /*6b20*/  LDG.E.64 R16, desc[UR12][R4.64+0x38] ;  /* 0x0000380c04107981 */ /* 0x008ea2000c1e1b00 */
[----:B------:R-:W-:Y:S01]  /*6b30*/  VIADD R0, R0, 0x10 ;  /* 0x0000001000007836 */ /* 0x000fe20000000000 */
[----:B----4-:R-:W-:-:S02]  /*6b40*/  IADD3 R18, P2, PT, R4, 0x80, RZ ;  /* 0x0000008004127810 */ /* 0x010fc40007f5e0ff */
[----:B------:R-:W-:Y:S02]  /*6b50*/  IADD3 R7, P3, PT, R2, 0x80, RZ ;  /* 0x0000008002077810 */ /* 0x000fe40007f7e0ff */
[----:B------:R-:W-:Y:S01]  /*6b60*/  ISETP.NE.AND P1, PT, R0, RZ, PT ;  /* 0x000000ff0000720c */ /* 0x000fe20003f25270 */
[----:B------:R-:W-:Y:S01]  /*6b70*/  IMAD.X R19, RZ, RZ, R5, P2 ;  /* 0x000000ffff137224 */ /* 0x000fe200010e0605 */
[----:B------:R-:W-:Y:S01]  /*6b80*/  IADD3.X R8, PT, PT, RZ, R3, RZ, P3, !PT ;  /* 0x00000003ff087210 */ /* 0x000fe20001ffe4ff */
[----:B--2---:R0:W-:Y:S10]  /*6b90*/  STG.E.64 desc[UR12][R2.64+0x38], R16 ;  /* 0x0000381002007986 */ /* 0x0041f4000c101b0c */
[----:B------:R-:W-:Y:S05]  /*6ba0*/  @P1 BRA `(.L_x_131) ;  /* 0xfffffffc00541947 */ /* 0x000fea000383ffff */
.L_x_130:
[----:B------:R-:W-:Y:S05]  /*6bb0*/  @!P0 EXIT ;  /* 0x000000000000894d */ /* 0x000fea0003800000 */
[----:B------:R-:W5:Y:S01]  /*6bc0*/  LDCU UR4, c[0x0][0x3b4] ;  /* 0x00007680ff0477ac */ /* 0x000f620008000800 */
[----:B------:R-:W-:Y:S01]  /*6bd0*/  ISETP.GE.U32.AND P0, PT, R6, 0x8, PT ;  /* 0x000000080600780c */ /* 0x000fe20003f06070 */
[----:B-----5:R-:W-:-:S06]  /*6be0*/  ULOP3.LUT UR5, UR4, 0x7, URZ, 0xc0, !UPT ;  /* 0x0000000704057892 */ /* 0x020fcc000f8ec0ff */
[----:B------:R-:W-:-:S06]  /*6bf0*/  ISETP.NE.AND P1, PT, RZ, UR5, PT ;  /* 0x00000005ff007c0c */ /* 0x000fcc000bf25270 */
[----:B------:R-:W-:Y:S07]  /*6c00*/  @!P0 BRA `(.L_x_132) ;  /* 0x00000000004c8947 */ /* 0x000fee0003800000 */
[----:B0-----:R-:W-:-:S05]  /*6c10*/  IMAD.WIDE.U32 R2, R9, 0x8, R22 ;  /* 0x0000000809027825 */ /* 0x001fca00078e0016 */
[----:B-1234-:R-:W2:Y:S01]  /*6c20*/  LDG.E.64 R4, desc[UR12][R2.64] ;  /* 0x0000000c02047981 */ /* 0x01eea2000c1e1b00 */
[----:B------:R-:W-:-:S05]  /*6c30*/  IMAD.WIDE.U32 R6, R9, 0x8, R28 ;  /* 0x0000000809067825 */ /* 0x000fca00078e001c */
[----:B--2---:R0:W-:Y:S04]  /*6c40*/  STG.E.64 desc[UR12][R6.64], R4 ;  /* 0x0000000406007986 */ /* 0x0041e8000c101b0c */
[----:B------:R-:W2:Y:S04]  /*6c50*/  LDG.E.64 R10, desc[UR12][R2.64+0x8] ;  /* 0x0000080c020a7981 */ /* 0x000ea8000c1e1b00 */
[----:B--2---:R1:W-:Y:S04]  /*6c60*/  STG.E.64 desc[UR12][R6.64+0x8], R10 ;  /* 0x0000080a06007986 */ /* 0x0043e8000c101b0c */
[----:B------:R-:W2:Y:S04]  /*6c70*/  LDG.E.64 R12, desc[UR12][R2.64+0x10] ;  /* 0x0000100c020c7981 */ /* 0x000ea8000c1e1b00 */
[----:B--2---:R2:W-:Y:S04]  /*6c80*/  STG.E.64 desc[UR12][R6.64+0x10], R12 ;  /* 0x0000100c06007986 */ /* 0x0045e8000c101b0c */
[----:B------:R-:W3:Y:S04]  /*6c90*/  LDG.E.64 R14, desc[UR12][R2.64+0x18] ;  /* 0x0000180c020e7981 */ /* 0x000ee8000c1e1b00 */
[----:B---3--:R2:W-:Y:S04]  /*6ca0*/  STG.E.64 desc[UR12][R6.64+0x18], R14 ;  /* 0x0000180e06007986 */ /* 0x0085e8000c101b0c */
[----:B------:R-:W3:Y:S04]  /*6cb0*/  LDG.E.64 R16, desc[UR12][R2.64+0x20] ;  /* 0x0000200c02107981 */ /* 0x000ee8000c1e1b00 */
[----:B---3--:R2:W-:Y:S04]  /*6cc0*/  STG.E.64 desc[UR12][R6.64+0x20], R16 ;  /* 0x0000201006007986 */ /* 0x0085e8000c101b0c */
[----:B------:R-:W3:Y:S04]  /*6cd0*/  LDG.E.64 R18, desc[UR12][R2.64+0x28] ;  /* 0x0000280c02127981 */ /* 0x000ee8000c1e1b00 */
[----:B---3--:R2:W-:Y:S04]  /*6ce0*/  STG.E.64 desc[UR12][R6.64+0x28], R18 ;  /* 0x0000281206007986 */ /* 0x0085e8000c101b0c */
[----:B0-----:R-:W3:Y:S04]  /*6cf0*/  LDG.E.64 R4, desc[UR12][R2.64+0x30] ;  /* 0x0000300c02047981 */ /* 0x001ee8000c1e1b00 */
[----:B---3--:R2:W-:Y:S04]  /*6d00*/  STG.E.64 desc[UR12][R6.64+0x30], R4 ;  /* 0x0000300406007986 */ /* 0x0085e8000c101b0c */
[----:B-1----:R-:W3:Y:S01]  /*6d10*/  LDG.E.64 R10, desc[UR12][R2.64+0x38] ;  /* 0x0000380c020a7981 */ /* 0x002ee2000c1e1b00 */
[----:B------:R-:W-:-:S03]  /*6d20*/  VIADD R9, R9, 0x8 ;  /* 0x0000000809097836 */ /* 0x000fc60000000000 */
[----:B---3--:R2:W-:Y:S04]  /*6d30*/  STG.E.64 desc[UR12][R6.64+0x38], R10 ;  /* 0x0000380a06007986 */ /* 0x0085e8000c101b0c */
.L_x_132:
[----:B------:R-:W-:Y:S05]  /*6d40*/  @!P1 EXIT ;  /* 0x000000000000994d */ /* 0x000fea0003800000 */
[----:B------:R-:W-:Y:S02]  /*6d50*/  UISETP.GE.U32.AND UP0, UPT, UR5, 0x4, UPT ;  /* 0x000000040500788c */ /* 0x000fe4000bf06070 */
[----:B------:R-:W-:-:S06]  /*6d60*/  ULOP3.LUT UR4, UR4, 0x3, URZ, 0xc0, !UPT ;  /* 0x0000000304047892 */ /* 0x000fcc000f8ec0ff */
[----:B------:R-:W-:Y:S01]  /*6d70*/  ISETP.NE.AND P0, PT, RZ, UR4, PT ;  /* 0x00000004ff007c0c */ /* 0x000fe2000bf05270 */
[----:B------:R-:W-:-:S12]  /*6d80*/  BRA.U !UP0, `(.L_x_133) ;  /* 0x00000001082c7547 */ /* 0x000fd8000b800000 */
[----:B------:R-:W-:-:S05]  /*6d90*/  IMAD.WIDE.U32 R22, R9, 0x8, R22 ;  /* 0x0000000809167825 */ /* 0x000fca00078e0016 */
[----:B0-----:R-:W5:Y:S01]  /*6da0*/  LDG.E.64 R2, desc[UR12][R22.64] ;  /* 0x0000000c16027981 */ /* 0x001f62000c1e1b00 */
[----:B------:R-:W-:-:S05]  /*6db0*/  IMAD.WIDE.U32 R28, R9, 0x8, R28 ;  /* 0x00000008091c7825 */ /* 0x000fca00078e001c */
[----:B-----5:R0:W-:Y:S04]  /*6dc0*/  STG.E.64 desc[UR12][R28.64], R2 ;  /* 0x000000021c007986 */ /* 0x0201e8000c101b0c */
[----:B-1234-:R-:W2:Y:S04]  /*6dd0*/  LDG.E.64 R4, desc[UR12][R22.64+0x8] ;  /* 0x0000080c16047981 */ /* 0x01eea8000c1e1b00 */
[----:B--2---:R0:W-:Y:S04]  /*6de0*/  STG.E.64 desc[UR12][R28.64+0x8], R4 ;  /* 0x000008041c007986 */ /* 0x0041e8000c101b0c */
[----:B------:R-:W2:Y:S04]  /*6df0*/  LDG.E.64 R6, desc[UR12][R22.64+0x10] ;  /* 0x0000100c16067981 */ /* 0x000ea8000c1e1b00 */
[----:B--2---:R0:W-:Y:S04]  /*6e00*/  STG.E.64 desc[UR12][R28.64+0x10], R6 ;  /* 0x000010061c007986 */ /* 0x0041e8000c101b0c */
[----:B------:R-:W2:Y:S01]  /*6e10*/  LDG.E.64 R10, desc[UR12][R22.64+0x18] ;  /* 0x0000180c160a7981 */ /* 0x000ea2000c1e1b00 */
[----:B------:R-:W-:-:S03]  /*6e20*/  VIADD R9, R9, 0x4 ;  /* 0x0000000409097836 */ /* 0x000fc60000000000 */
[----:B--2---:R0:W-:Y:S04]  /*6e30*/  STG.E.64 desc[UR12][R28.64+0x18], R10 ;  /* 0x0000180a1c007986 */ /* 0x0041e8000c101b0c */
.L_x_133:
[----:B------:R-:W-:Y:S05]  /*6e40*/  @!P0 EXIT ;  /* 0x000000000000894d */ /* 0x000fea0003800000 */
[----:B------:R-:W2:Y:S01]  /*6e50*/  LDCU.64 UR6, c[0x0][0x380] ;  /* 0x00007000ff0677ac */ /* 0x000ea20008000a00 */
[----:B------:R-:W-:Y:S02]  /*6e60*/  IMAD.MOV.U32 R26, RZ, RZ, R32 ;  /* 0x000000ffff1a7224 */ /* 0x000fe400078e0020 */
[----:B0-----:R-:W-:Y:S01]  /*6e70*/  IMAD.MOV.U32 R2, RZ, RZ, R30 ;  /* 0x000000ffff027224 */ /* 0x001fe200078e001e */
[----:B------:R-:W0:Y:S01]  /*6e80*/  LDCU.64 UR8, c[0x0][0x3a0] ;  /* 0x00007400ff0877ac */ /* 0x000e220008000a00 */
[----:B------:R-:W-:Y:S02]  /*6e90*/  IMAD.MOV.U32 R3, RZ, RZ, R25 ;  /* 0x000000ffff037224 */ /* 0x000fe400078e0019 */
[----:B------:R-:W-:Y:S01]  /*6ea0*/  IMAD.WIDE.U32 R26, R9, 0x8, R26 ;  /* 0x00000008091a7825 */ /* 0x000fe200078e001a */
[----:B------:R-:W-:-:S03]  /*6eb0*/  UIADD3 UR4, UPT, UPT, -UR4, URZ, URZ ;  /* 0x000000ff04047290 */ /* 0x000fc6000fffe1ff */
[----:B------:R-:W-:Y:S01]  /*6ec0*/  IMAD.WIDE.U32 R2, R9, 0x8, R2 ;  /* 0x0000000809027825 */ /* 0x000fe200078e0002 */
[----:B--2---:R-:W-:Y:S02]  /*6ed0*/  IADD3 R6, P0, PT, R26, UR6, RZ ;  /* 0x000000061a067c10 */ /* 0x004fe4000ff1e0ff */
[----:B0-----:R-:W-:Y:S02]  /*6ee0*/  IADD3 R0, P1, PT, R2, UR8, RZ ;  /* 0x0000000802007c10 */ /* 0x001fe4000ff3e0ff */
[----:B------:R-:W-:Y:S02]  /*6ef0*/  IADD3.X R27, PT, PT, R27, UR7, RZ, P0, !PT ;  /* 0x000000071b1b7c10 */ /* 0x000fe400087fe4ff */
[----:B------:R-:W-:-:S09]  /*6f00*/  IADD3.X R7, PT, PT, R3, UR9, RZ, P1, !PT ;  /* 0x0000000903077c10 */ /* 0x000fd20008ffe4ff */
.L_x_134:
[----:B0-----:R-:W-:Y:S02]  /*6f10*/  IMAD.MOV.U32 R2, RZ, RZ, R0 ;  /* 0x000000ffff027224 */ /* 0x001fe400078e0000 */
[----:B------:R-:W-:-:S06]  /*6f20*/  IMAD.MOV.U32 R3, RZ, RZ, R7 ;  /* 0x000000ffff037224 */ /* 0x000fcc00078e0007 */
[----:B------:R-:W2:Y:S01]  /*6f30*/  LDG.E.64 R2, desc[UR12][R2.64] ;  /* 0x0000000c02027981 */ /* 0x000ea2000c1e1b00 */
[----:B-1-34-:R-:W-:Y:S01]  /*6f40*/  IMAD.MOV.U32 R4, RZ, RZ, R6 ;  /* 0x000000ffff047224 */ /* 0x01afe200078e0006 */
[----:B------:R-:W-:Y:S01]  /*6f50*/  MOV R5, R27 ;  /* 0x0000001b00057202 */ /* 0x000fe20000000f00 */
[----:B------:R-:W-:Y:S01]  /*6f60*/  UIADD3 UR4, UPT, UPT, UR4, 0x1, URZ ;  /* 0x0000000104047890 */ /* 0x000fe2000fffe0ff */
[----:B------:R-:W-:Y:S02]  /*6f70*/  IADD3 R6, P0, PT, R6, 0x8, RZ ;  /* 0x0000000806067810 */ /* 0x000fe40007f1e0ff */
[----:B------:R-:W-:Y:S01]  /*6f80*/  IADD3 R0, P1, PT, R0, 0x8, RZ ;  /* 0x0000000800007810 */ /* 0x000fe20007f3e0ff */
[----:B------:R-:W-:Y:S02]  /*6f90*/  UISETP.NE.AND UP0, UPT, UR4, URZ, UPT ;  /* 0x000000ff0400728c */ /* 0x000fe4000bf05270 */
[----:B------:R-:W-:Y:S02]  /*6fa0*/  IMAD.X R27, RZ, RZ, R27, P0 ;  /* 0x000000ffff1b7224 */ /* 0x000fe400000e061b */
[----:B------:R-:W-:Y:S01]  /*6fb0*/  IMAD.X R7, RZ, RZ, R7, P1 ;  /* 0x000000ffff077224 */ /* 0x000fe200008e0607 */
[----:B--2---:R0:W-:Y:S04]  /*6fc0*/  STG.E.64 desc[UR12][R4.64], R2 ;  /* 0x0000000204007986 */ /* 0x0041e8000c101b0c */
[----:B------:R-:W-:Y:S05]  /*6fd0*/  BRA.U UP0, `(.L_x_134) ;  /* 0xfffffffd00cc7547 */ /* 0x000fea000b83ffff */
[----:B------:R-:W-:Y:S05]  /*6fe0*/  EXIT ;  /* 0x000000000000794d */ /* 0x000fea0003800000 */
        .weak           $__internal_0_$__cuda_sm20_div_rn_f64_full
        .type           $__internal_0_$__cuda_sm20_div_rn_f64_full,@function
        .size           $__internal_0_$__cuda_sm20_div_rn_f64_full,($__internal_1_$__cuda_sm20_dsqrt_rn_f64_mediumpath_v1 - $__internal_0_$__cuda_sm20_div_rn_f64_full)
$__internal_0_$__cuda_sm20_div_rn_f64_full:
[C---:B------:R-:W-:Y:S01]  /*6ff0*/  FSETP.GEU.AND P0, PT, |R35|.reuse, 1.469367938527859385e-39, PT ;  /* 0x001000002300780b */ /* 0x040fe20003f0e200 */
[----:B------:R-:W-:Y:S01]  /*7000*/  IMAD.MOV.U32 R10, RZ, RZ, 0x1 ;  /* 0x00000001ff0a7424 */ /* 0x000fe200078e00ff */
[----:B------:R-:W-:Y:S01]  /*7010*/  LOP3.LUT R12, R35, 0x800fffff, RZ, 0xc0, !PT ;  /* 0x800fffff230c7812 */ /* 0x000fe200078ec0ff */
[----:B------:R-:W-:Y:S01]  /*7020*/  BSSY.RECONVERGENT B0, `(.L_x_135) ;  /* 0x0000054000007945 */ /* 0x000fe20003800200 */
[C---:B------:R-:W-:Y:S02]  /*7030*/  FSETP.GEU.AND P3, PT, |R37|.reuse, 1.469367938527859385e-39, PT ;  /* 0x001000002500780b */ /* 0x040fe40003f6e200 */
[----:B------:R-:W-:Y:S01]  /*7040*/  LOP3.LUT R13, R12, 0x3ff00000, RZ, 0xfc, !PT ;  /* 0x3ff000000c0d7812 */ /* 0x000fe200078efcff */
[----:B------:R-:W-:Y:S01]  /*7050*/  IMAD.MOV.U32 R12, RZ, RZ, R34 ;  /* 0x000000ffff0c7224 */ /* 0x000fe200078e0022 */
[----:B------:R-:W-:Y:S02]  /*7060*/  LOP3.LUT R2, R37, 0x7ff00000, RZ, 0xc0, !PT ;  /* 0x7ff0000025027812 */ /* 0x000fe400078ec0ff */
[----:B------:R-:W-:-:S03]  /*7070*/  LOP3.LUT R44, R35, 0x7ff00000, RZ, 0xc0, !PT ;  /* 0x7ff00000232c7812 */ /* 0x000fc600078ec0ff */
[----:B------:R-:W-:Y:S01]  /*7080*/  @!P0 DMUL R12, R34, 8.98846567431157953865e+307 ;  /* 0x7fe00000220c8828 */ /* 0x000fe20000000000 */
[C---:B------:R-:W-:Y:S01]  /*7090*/  ISETP.GE.U32.AND P2, PT, R2.reuse, R44, PT ;  /* 0x0000002c0200720c */ /* 0x040fe20003f46070 */
[----:B------:R-:W-:Y:S02]  /*70a0*/  IMAD.MOV.U32 R45, RZ, RZ, R2 ;  /* 0x000000ffff2d7224 */ /* 0x000fe400078e0002 */
[----:B------:R-:W-:Y:S02]  /*70b0*/  @!P3 LOP3.LUT R9, R35, 0x7ff00000, RZ, 0xc0, !PT ;  /* 0x7ff000002309b812 */ /* 0x000fe400078ec0ff */
[----:B------:R-:W0:Y:S02]  /*70c0*/  MUFU.RCP64H R11, R13 ;  /* 0x0000000d000b7308 */ /* 0x000e240000001800 */
[----:B------:R-:W-:Y:S01]  /*70d0*/  @!P3 ISETP.GE.U32.AND P4, PT, R2, R9, PT ;  /* 0x000000090200b20c */ /* 0x000fe20003f86070 */
[----:B------:R-:W-:Y:S01]  /*70e0*/  IMAD.MOV.U32 R9, RZ, RZ, 0x1ca00000 ;  /* 0x1ca00000ff097424 */ /* 0x000fe200078e00ff */
[----:B------:R-:W-:-:S04]  /*70f0*/  @!P0 LOP3.LUT R44, R13, 0x7ff00000, RZ, 0xc0, !PT ;  /* 0x7ff000000d2c8812 */ /* 0x000fc800078ec0ff */
[----:B------:R-:W-:Y:S01]  /*7100*/  @!P3 SEL R41, R9, 0x63400000, !P4 ;  /* 0x634000000929b807 */ /* 0x000fe20006000000 */
[----:B------:R-:W-:-:S03]  /*7110*/  VIADD R47, R44, 0xffffffff ;  /* 0xffffffff2c2f7836 */ /* 0x000fc60000000000 */
[----:B------:R-:W-:-:S04]  /*7120*/  @!P3 LOP3.LUT R42, R41, 0x80000000, R37, 0xf8, !PT ;  /* 0x80000000292ab812 */ /* 0x000fc800078ef825 */
[----:B------:R-:W-:Y:S01]  /*7130*/  @!P3 LOP3.LUT R43, R42, 0x100000, RZ, 0xfc, !PT ;  /* 0x001000002a2bb812 */ /* 0x000fe200078efcff */
[----:B0-----:R-:W-:Y:S01]  /*7140*/  DFMA R38, R10, -R12, 1 ;  /* 0x3ff000000a26742b */ /* 0x001fe2000000080c */
[----:B------:R-:W-:-:S07]  /*7150*/  @!P3 IMAD.MOV.U32 R42, RZ, RZ, RZ ;  /* 0x000000ffff2ab224 */ /* 0x000fce00078e00ff */
[----:B------:R-:W-:-:S08]  /*7160*/  DFMA R38, R38, R38, R38 ;  /* 0x000000262626722b */ /* 0x000fd00000000026 */
[----:B------:R-:W-:Y:S01]  /*7170*/  DFMA R38, R10, R38, R10 ;  /* 0x000000260a26722b */ /* 0x000fe2000000000a */
[----:B------:R-:W-:Y:S01]  /*7180*/  SEL R11, R9, 0x63400000, !P2 ;  /* 0x63400000090b7807 */ /* 0x000fe20005000000 */
[----:B------:R-:W-:-:S03]  /*7190*/  IMAD.MOV.U32 R10, RZ, RZ, R36 ;  /* 0x000000ffff0a7224 */ /* 0x000fc600078e0024 */
[----:B------:R-:W-:-:S03]  /*71a0*/  LOP3.LUT R11, R11, 0x800fffff, R37, 0xf8, !PT ;  /* 0x800fffff0b0b7812 */ /* 0x000fc600078ef825 */
[----:B------:R-:W-:-:S03]  /*71b0*/  DFMA R40, R38, -R12, 1 ;  /* 0x3ff000002628742b */ /* 0x000fc6000000080c */
[----:B------:R-:W-:-:S05]  /*71c0*/  @!P3 DFMA R10, R10, 2, -R42 ;  /* 0x400000000a0ab82b */ /* 0x000fca000000082a */
[----:B------:R-:W-:-:S05]  /*71d0*/  DFMA R40, R38, R40, R38 ;  /* 0x000000282628722b */ /* 0x000fca0000000026 */
[----:B------:R-:W-:-:S03]  /*71e0*/  @!P3 LOP3.LUT R45, R11, 0x7ff00000, RZ, 0xc0, !PT ;  /* 0x7ff000000b2db812 */ /* 0x000fc600078ec0ff */
[----:B------:R-:W-:Y:S01]  /*71f0*/  DMUL R38, R40, R10 ;  /* 0x0000000a28267228 */ /* 0x000fe20000000000 */
[----:B------:R-:W-:-:S04]  /*7200*/  IADD3 R46, PT, PT, R45, -0x1, RZ ;  /* 0xffffffff2d2e7810 */ /* 0x000fc80007ffe0ff */
[----:B------:R-:W-:-:S03]  /*7210*/  ISETP.GT.U32.AND P0, PT, R46, 0x7feffffe, PT ;  /* 0x7feffffe2e00780c */ /* 0x000fc60003f04070 */
[----:B------:R-:W-:Y:S01]  /*7220*/  DFMA R42, R38, -R12, R10 ;  /* 0x8000000c262a722b */ /* 0x000fe2000000000a */
[----:B------:R-:W-:-:S07]  /*7230*/  ISETP.GT.U32.OR P0, PT, R47, 0x7feffffe, P0 ;  /* 0x7feffffe2f00780c */ /* 0x000fce0000704470 */
[----:B------:R-:W-:-:S06]  /*7240*/  DFMA R42, R40, R42, R38 ;  /* 0x0000002a282a722b */ /* 0x000fcc0000000026 */
[----:B------:R-:W-:Y:S05]  /*7250*/  @P0 BRA `(.L_x_136) ;  /* 0x00000000006c0947 */ /* 0x000fea0003800000 */
[----:B------:R-:W-:-:S04]  /*7260*/  LOP3.LUT R37, R35, 0x7ff00000, RZ, 0xc0, !PT ;  /* 0x7ff0000023257812 */ /* 0x000fc800078ec0ff */
[CC--:B------:R-:W-:Y:S02]  /*7270*/  VIADDMNMX R36, R2.reuse, -R37.reuse, 0xb9600000, !PT ;  /* 0xb960000002247446 */ /* 0x0c0fe40007800925 */
[----:B------:R-:W-:Y:S02]  /*7280*/  ISETP.GE.U32.AND P0, PT, R2, R37, PT ;  /* 0x000000250200720c */ /* 0x000fe40003f06070 */
[----:B------:R-:W-:Y:S01]  /*7290*/  VIMNMX R2, PT, PT, R36, 0x46a00000, PT ;  /* 0x46a0000024027848 */ /* 0x000fe20003fe0100 */
[----:B------:R-:W-:Y:S01]  /*72a0*/  IMAD.MOV.U32 R36, RZ, RZ, RZ ;  /* 0x000000ffff247224 */ /* 0x000fe200078e00ff */
[----:B------:R-:W-:-:S05]  /*72b0*/  SEL R9, R9, 0x63400000, !P0 ;  /* 0x6340000009097807 */ /* 0x000fca0004000000 */
[----:B------:R-:W-:-:S04]  /*72c0*/  IMAD.IADD R2, R2, 0x1, -R9 ;  /* 0x0000000102027824 */ /* 0x000fc800078e0a09 */
[----:B------:R-:W-:-:S06]  /*72d0*/  VIADD R37, R2, 0x7fe00000 ;  /* 0x7fe0000002257836 */ /* 0x000fcc0000000000 */
[----:B------:R-:W-:-:S10]  /*72e0*/  DMUL R38, R42, R36 ;  /* 0x000000242a267228 */ /* 0x000fd40000000000 */
[----:B------:R-:W-:-:S13]  /*72f0*/  FSETP.GTU.AND P0, PT, |R39|, 1.469367938527859385e-39, PT ;  /* 0x001000002700780b */ /* 0x000fda0003f0c200 */
[----:B------:R-:W-:Y:S05]  /*7300*/  @P0 BRA `(.L_x_137) ;  /* 0x0000000000940947 */ /* 0x000fea0003800000 */
[----:B------:R-:W-:Y:S01]  /*7310*/  DFMA R10, R42, -R12, R10 ;  /* 0x8000000c2a0a722b */ /* 0x000fe2000000000a */
[----:B------:R-:W-:-:S09]  /*7320*/  IMAD.MOV.U32 R36, RZ, RZ, RZ ;  /* 0x000000ffff247224 */ /* 0x000fd200078e00ff */
[C---:B------:R-:W-:Y:S02]  /*7330*/  FSETP.NEU.AND P0, PT, R11.reuse, RZ, PT ;  /* 0x000000ff0b00720b */ /* 0x040fe40003f0d000 */
[----:B------:R-:W-:-:S04]  /*7340*/  LOP3.LUT R34, R11, 0x80000000, R35, 0x48, !PT ;  /* 0x800000000b227812 */ /* 0x000fc800078e4823 */
[----:B------:R-:W-:-:S07]  /*7350*/  LOP3.LUT R37, R34, R37, RZ, 0xfc, !PT ;  /* 0x0000002522257212 */ /* 0x000fce00078efcff */
[----:B------:R-:W-:Y:S05]  /*7360*/  @!P0 BRA `(.L_x_137) ;  /* 0x00000000007c8947 */ /* 0x000fea0003800000 */
[----:B------:R-:W-:Y:S01]  /*7370*/  IMAD.MOV R11, RZ, RZ, -R2 ;  /* 0x000000ffff0b7224 */ /* 0x000fe200078e0a02 */
[----:B------:R-:W-:Y:S01]  /*7380*/  DMUL.RP R36, R42, R36 ;  /* 0x000000242a247228 */ /* 0x000fe20000008000 */
[----:B------:R-:W-:Y:S01]  /*7390*/  IMAD.MOV.U32 R10, RZ, RZ, RZ ;  /* 0x000000ffff0a7224 */ /* 0x000fe200078e00ff */
[----:B------:R-:W-:-:S05]  /*73a0*/  IADD3 R9, PT, PT, -R2, -0x43300000, RZ ;  /* 0xbcd0000002097810 */ /* 0x000fca0007ffe1ff */
[----:B------:R-:W-:-:S10]  /*73b0*/  DFMA R10, R38, -R10, R42 ;  /* 0x8000000a260a722b */ /* 0x000fd4000000002a */
[----:B------:R-:W-:Y:S02]  /*73c0*/  FSETP.NEU.AND P0, PT, |R11|, R9, PT ;  /* 0x000000090b00720b */ /* 0x000fe40003f0d200 */
[----:B------:R-:W-:Y:S02]  /*73d0*/  LOP3.LUT R9, R37, R34, RZ, 0x3c, !PT ;  /* 0x0000002225097212 */ /* 0x000fe400078e3cff */
[----:B------:R-:W-:Y:S02]  /*73e0*/  FSEL R38, R36, R38, !P0 ;  /* 0x0000002624267208 */ /* 0x000fe40004000000 */
[----:B------:R-:W-:Y:S01]  /*73f0*/  FSEL R39, R9, R39, !P0 ;  /* 0x0000002709277208 */ /* 0x000fe20004000000 */
[----:B------:R-:W-:Y:S06]  /*7400*/  BRA `(.L_x_137) ;  /* 0x0000000000547947 */ /* 0x000fec0003800000 */
.L_x_136:
[----:B------:R-:W-:-:S14]  /*7410*/  DSETP.NAN.AND P0, PT, R36, R36, PT ;  /* 0x000000242400722a */ /* 0x000fdc0003f08000 */
[----:B------:R-:W-:Y:S05]  /*7420*/  @P0 BRA `(.L_x_138) ;  /* 0x0000000000440947 */ /* 0x000fea0003800000 */
[----:B------:R-:W-:-:S14]  /*7430*/  DSETP.NAN.AND P0, PT, R34, R34, PT ;  /* 0x000000222200722a */ /* 0x000fdc0003f08000 */
[----:B------:R-:W-:Y:S05]  /*7440*/  @P0 BRA `(.L_x_139) ;  /* 0x0000000000300947 */ /* 0x000fea0003800000 */
[----:B------:R-:W-:Y:S01]  /*7450*/  ISETP.NE.AND P0, PT, R45, R44, PT ;  /* 0x0000002c2d00720c */ /* 0x000fe20003f05270 */
[----:B------:R-:W-:Y:S01]  /*7460*/  IMAD.MOV.U32 R38, RZ, RZ, 0x0 ;  /* 0x00000000ff267424 */ /* 0x000fe200078e00ff */
[----:B------:R-:W-:-:S11]  /*7470*/  MOV R39, 0xfff80000 ;  /* 0xfff8000000277802 */ /* 0x000fd60000000f00 */
[----:B------:R-:W-:Y:S05]  /*7480*/  @!P0 BRA `(.L_x_137) ;  /* 0x0000000000348947 */ /* 0x000fea0003800000 */
[----:B------:R-:W-:Y:S02]  /*7490*/  ISETP.NE.AND P0, PT, R45, 0x7ff00000, PT ;  /* 0x7ff000002d00780c */ /* 0x000fe40003f05270 */
[----:B------:R-:W-:Y:S02]  /*74a0*/  LOP3.LUT R39, R37, 0x80000000, R35, 0x48, !PT ;  /* 0x8000000025277812 */ /* 0x000fe400078e4823 */
[----:B------:R-:W-:-:S13]  /*74b0*/  ISETP.EQ.OR P0, PT, R44, RZ, !P0 ;  /* 0x000000ff2c00720c */ /* 0x000fda0004702670 */
[----:B------:R-:W-:Y:S01]  /*74c0*/  @P0 LOP3.LUT R2, R39, 0x7ff00000, RZ, 0xfc, !PT ;  /* 0x7ff0000027020812 */ /* 0x000fe200078efcff */
[----:B------:R-:W-:Y:S02]  /*74d0*/  @!P0 IMAD.MOV.U32 R38, RZ, RZ, RZ ;  /* 0x000000ffff268224 */ /* 0x000fe400078e00ff */
[----:B------:R-:W-:Y:S02]  /*74e0*/  @P0 IMAD.MOV.U32 R38, RZ, RZ, RZ ;  /* 0x000000ffff260224 */ /* 0x000fe400078e00ff */
[----:B------:R-:W-:Y:S01]  /*74f0*/  @P0 IMAD.MOV.U32 R39, RZ, RZ, R2 ;  /* 0x000000ffff270224 */ /* 0x000fe200078e0002 */
[----:B------:R-:W-:Y:S06]  /*7500*/  BRA `(.L_x_137) ;  /* 0x0000000000147947 */ /* 0x000fec0003800000 */
.L_x_139:
[----:B------:R-:W-:Y:S01]  /*7510*/  LOP3.LUT R39, R35, 0x80000, RZ, 0xfc, !PT ;  /* 0x0008000023277812 */ /* 0x000fe200078efcff */
[----:B------:R-:W-:Y:S01]  /*7520*/  IMAD.MOV.U32 R38, RZ, RZ, R34 ;  /* 0x000000ffff267224 */ /* 0x000fe200078e0022 */
[----:B------:R-:W-:Y:S06]  /*7530*/  BRA `(.L_x_137) ;  /* 0x0000000000087947 */ /* 0x000fec0003800000 */
.L_x_138:
[----:B------:R-:W-:Y:S01]  /*7540*/  LOP3.LUT R39, R37, 0x80000, RZ, 0xfc, !PT ;  /* 0x0008000025277812 */ /* 0x000fe200078efcff */
[----:B------:R-:W-:-:S07]  /*7550*/  IMAD.MOV.U32 R38, RZ, RZ, R36 ;  /* 0x000000ffff267224 */ /* 0x000fce00078e0024 */
.L_x_137:
[----:B------:R-:W-:Y:S05]  /*7560*/  BSYNC.RECONVERGENT B0 ;  /* 0x0000000000007941 */ /* 0x000fea0003800200 */
.L_x_135:
[----:B------:R-:W-:Y:S01]  /*7570*/  IMAD.MOV.U32 R12, RZ, RZ, R0 ;  /* 0x000000ffff0c7224 */ /* 0x000fe200078e0000 */
[----:B------:R-:W-:Y:S01]  /*7580*/  MOV R13, 0x0 ;  /* 0x00000000000d7802 */ /* 0x000fe20000000f00 */
[----:B------:R-:W-:Y:S02]  /*7590*/  IMAD.MOV.U32 R10, RZ, RZ, R38 ;  /* 0x000000ffff0a7224 */ /* 0x000fe400078e0026 */
[----:B------:R-:W-:Y:S01]  /*75a0*/  IMAD.MOV.U32 R11, RZ, RZ, R39 ;  /* 0x000000ffff0b7224 */ /* 0x000fe200078e0027 */
[----:B------:R-:W-:Y:S06]  /*75b0*/  RET.REL.NODEC R12 `(_Z9meanShiftPdmS_mS_miid) ;  /* 0xffffff880c907950 */ /* 0x000fec0003c3ffff */
        .weak           $__internal_1_$__cuda_sm20_dsqrt_rn_f64_mediumpath_v1
        .type           $__internal_1_$__cuda_sm20_dsqrt_rn_f64_mediumpath_v1,@function
        .size           $__internal_1_$__cuda_sm20_dsqrt_rn_f64_mediumpath_v1,($_Z9meanShiftPdmS_mS_miid$__internal_accurate_pow - $__internal_1_$__cuda_sm20_dsqrt_rn_f64_mediumpath_v1)
$__internal_1_$__cuda_sm20_dsqrt_rn_f64_mediumpath_v1:
[----:B------:R-:W-:Y:S01]  /*75c0*/  ISETP.GE.U32.AND P0, PT, R10, -0x3400000, PT ;  /* 0xfcc000000a00780c */ /* 0x000fe20003f06070 */
[----:B------:R-:W-:Y:S01]  /*75d0*/  BSSY.RECONVERGENT B1, `(.L_x_140) ;  /* 0x0000026000017945 */ /* 0x000fe20003800200 */
[----:B------:R-:W-:Y:S02]  /*75e0*/  IMAD.MOV.U32 R40, RZ, RZ, R42 ;  /* 0x000000ffff287224 */ /* 0x000fe400078e002a */
[----:B------:R-:W-:Y:S02]  /*75f0*/  IMAD.MOV.U32 R10, RZ, RZ, R2 ;  /* 0x000000ffff0a7224 */ /* 0x000fe400078e0002 */
[----:B------:R-:W-:-:S07]  /*7600*/  IMAD.MOV.U32 R11, RZ, RZ, R9 ;  /* 0x000000ffff0b7224 */ /* 0x000fce00078e0009 */
[----:B------:R-:W-:Y:S05]  /*7610*/  @!P0 BRA `(.L_x_141) ;  /* 0x0000000000208947 */ /* 0x000fea0003800000 */
[----:B------:R-:W-:-:S10]  /*7620*/  DFMA.RM R12, R34, R40, R12 ;  /* 0x00000028220c722b */ /* 0x000fd4000000400c */
[----:B------:R-:W-:-:S05]  /*7630*/  IADD3 R34, P0, PT, R12, 0x1, RZ ;  /* 0x000000010c227810 */ /* 0x000fca0007f1e0ff */
[----:B------:R-:W-:-:S06]  /*7640*/  IMAD.X R35, RZ, RZ, R13, P0 ;  /* 0x000000ffff237224 */ /* 0x000fcc00000e060d */
[----:B------:R-:W-:-:S08]  /*7650*/  DFMA.RP R10, -R12, R34, R10 ;  /* 0x000000220c0a722b */ /* 0x000fd0000000810a */
[----:B------:R-:W-:-:S06]  /*7660*/  DSETP.GT.AND P0, PT, R10, RZ, PT ;  /* 0x000000ff0a00722a */ /* 0x000fcc0003f04000 */
[----:B------:R-:W-:Y:S02]  /*7670*/  FSEL R12, R34, R12, P0 ;  /* 0x0000000c220c7208 */ /* 0x000fe40000000000 */
[----:B------:R-:W-:Y:S01]  /*7680*/  FSEL R13, R35, R13, P0 ;  /* 0x0000000d230d7208 */ /* 0x000fe20000000000 */
[----:B------:R-:W-:Y:S06]  /*7690*/  BRA `(.L_x_142) ;  /* 0x0000000000647947 */ /* 0x000fec0003800000 */
.L_x_141:
[----:B------:R-:W-:-:S14]  /*76a0*/  DSETP.NE.AND P0, PT, R10, RZ, PT ;  /* 0x000000ff0a00722a */ /* 0x000fdc0003f05000 */
[----:B------:R-:W-:Y:S05]  /*76b0*/  @!P0 BRA `(.L_x_143) ;  /* 0x0000000000588947 */ /* 0x000fea0003800000 */
[----:B------:R-:W-:-:S13]  /*76c0*/  ISETP.GE.AND P0, PT, R11, RZ, PT ;  /* 0x000000ff0b00720c */ /* 0x000fda0003f06270 */
[----:B------:R-:W-:Y:S02]  /*76d0*/  @!P0 IMAD.MOV.U32 R12, RZ, RZ, 0x0 ;  /* 0x00000000ff0c8424 */ /* 0x000fe400078e00ff */
[----:B------:R-:W-:Y:S01]  /*76e0*/  @!P0 IMAD.MOV.U32 R13, RZ, RZ, -0x80000 ;  /* 0xfff80000ff0d8424 */ /* 0x000fe200078e00ff */
[----:B------:R-:W-:Y:S06]  /*76f0*/  @!P0 BRA `(.L_x_142) ;  /* 0x00000000004c8947 */ /* 0x000fec0003800000 */
[----:B------:R-:W-:-:S13]  /*7700*/  ISETP.GT.AND P0, PT, R11, 0x7fefffff, PT ;  /* 0x7fefffff0b00780c */ /* 0x000fda0003f04270 */
[----:B------:R-:W-:Y:S05]  /*7710*/  @P0 BRA `(.L_x_143) ;  /* 0x0000000000400947 */ /* 0x000fea0003800000 */
[----:B------:R-:W-:Y:S01]  /*7720*/  DMUL R10, R10, 8.11296384146066816958e+31 ;  /* 0x469000000a0a7828 */ /* 0x000fe20000000000 */
[----:B------:R-:W-:Y:S01]  /*7730*/  IMAD.MOV.U32 R12, RZ, RZ, RZ ;  /* 0x000000ffff0c7224 */ /* 0x000fe200078e00ff */
[----:B------:R-:W-:Y:S01]  /*7740*/  MOV R37, 0x3fd80000 ;  /* 0x3fd8000000257802 */ /* 0x000fe20000000f00 */
[----:B------:R-:W-:-:S03]  /*7750*/  IMAD.MOV.U32 R36, RZ, RZ, 0x0 ;  /* 0x00000000ff247424 */ /* 0x000fc600078e00ff */
[----:B------:R-:W0:Y:S02]  /*7760*/  MUFU.RSQ64H R13, R11 ;  /* 0x0000000b000d7308 */ /* 0x000e240000001c00 */
[----:B0-----:R-:W-:-:S08]  /*7770*/  DMUL R34, R12, R12 ;  /* 0x0000000c0c227228 */ /* 0x001fd00000000000 */
[----:B------:R-:W-:-:S08]  /*7780*/  DFMA R34, R10, -R34, 1 ;  /* 0x3ff000000a22742b */ /* 0x000fd00000000822 */
[----:B------:R-:W-:Y:S02]  /*7790*/  DFMA R36, R34, R36, 0.5 ;  /* 0x3fe000002224742b */ /* 0x000fe40000000024 */
[----:B------:R-:W-:-:S08]  /*77a0*/  DMUL R34, R12, R34 ;  /* 0x000000220c227228 */ /* 0x000fd00000000000 */
[----:B------:R-:W-:-:S08]  /*77b0*/  DFMA R34, R36, R34, R12 ;  /* 0x000000222422722b */ /* 0x000fd0000000000c */
[----:B------:R-:W-:Y:S02]  /*77c0*/  DMUL R12, R10, R34 ;  /* 0x000000220a0c7228 */ /* 0x000fe40000000000 */
[----:B------:R-:W-:-:S06]  /*77d0*/  VIADD R35, R35, 0xfff00000 ;  /* 0xfff0000023237836 */ /* 0x000fcc0000000000 */
[----:B------:R-:W-:-:S08]  /*77e0*/  DFMA R36, R12, -R12, R10 ;  /* 0x8000000c0c24722b */ /* 0x000fd0000000000a */
[----:B------:R-:W-:-:S10]  /*77f0*/  DFMA R12, R34, R36, R12 ;  /* 0x00000024220c722b */ /* 0x000fd4000000000c */
[----:B------:R-:W-:Y:S01]  /*7800*/  VIADD R13, R13, 0xfcb00000 ;  /* 0xfcb000000d0d7836 */ /* 0x000fe20000000000 */
[----:B------:R-:W-:Y:S06]  /*7810*/  BRA `(.L_x_142) ;  /* 0x0000000000047947 */ /* 0x000fec0003800000 */
.L_x_143:
[----:B------:R-:W-:-:S11]  /*7820*/  DADD R12, R10, R10 ;  /* 0x000000000a0c7229 */ /* 0x000fd6000000000a */
.L_x_142:
[----:B------:R-:W-:Y:S05]  /*7830*/  BSYNC.RECONVERGENT B1 ;  /* 0x0000000000017941 */ /* 0x000fea0003800200 */
.L_x_140:
[----:B------:R-:W-:Y:S02]  /*7840*/  IMAD.MOV.U32 R10, RZ, RZ, R0 ;  /* 0x000000ffff0a7224 */ /* 0x000fe400078e0000 */
[----:B------:R-:W-:Y:S02]  /*7850*/  IMAD.MOV.U32 R11, RZ, RZ, 0x0 ;  /* 0x00000000ff0b7424 */ /* 0x000fe400078e00ff */
[----:B------:R-:W-:Y:S02]  /*7860*/  IMAD.MOV.U32 R36, RZ, RZ, R12 ;  /* 0x000000ffff247224 */ /* 0x000fe400078e000c */
[----:B------:R-:W-:Y:S01]  /*7870*/  IMAD.MOV.U32 R37, RZ, RZ, R13 ;  /* 0x000000ffff257224 */ /* 0x000fe200078e000d */
[----:B------:R-:W-:Y:S06]  /*7880*/  RET.REL.NODEC R10 `(_Z9meanShiftPdmS_mS_miid) ;  /* 0xffffff840adc7950 */ /* 0x000fec0003c3ffff */
        .type           $_Z9meanShiftPdmS_mS_miid$__internal_accurate_pow,@function
        .size           $_Z9meanShiftPdmS_mS_miid$__internal_accurate_pow,(.L_x_148 - $_Z9meanShiftPdmS_mS_miid$__internal_accurate_pow)
$_Z9meanShiftPdmS_mS_miid$__internal_accurate_pow:
[----:B------:R-:W-:Y:S01]  /*7890*/  ISETP.GT.U32.AND P0, PT, R0, 0xfffff, PT ;  /* 0x000fffff0000780c */ /* 0x000fe20003f04070 */
[----:B------:R-:W-:Y:S01]  /*78a0*/  IMAD.MOV.U32 R34, RZ, RZ, R2 ;  /* 0x000000ffff227224 */ /* 0x000fe200078e0002 */
[----:B------:R-:W-:Y:S01]  /*78b0*/  MOV R10, R0 ;  /* 0x00000000000a7202 */ /* 0x000fe20000000f00 */
[--C-:B------:R-:W-:Y:S01]  /*78c0*/  IMAD.MOV.U32 R35, RZ, RZ, R0.reuse ;  /* 0x000000ffff237224 */ /* 0x100fe200078e0000 */
[----:B------:R-:W-:Y:S01]  /*78d0*/  UMOV UR6, 0x7d2cafe2 ;  /* 0x7d2cafe200067882 */ /* 0x000fe20000000000 */
[----:B------:R-:W-:Y:S01]  /*78e0*/  IMAD.MOV.U32 R40, RZ, RZ, RZ ;  /* 0x000000ffff287224 */ /* 0x000fe200078e00ff */
[----:B------:R-:W-:Y:S01]  /*78f0*/  UMOV UR7, 0x3eb0f5ff ;  /* 0x3eb0f5ff00077882 */ /* 0x000fe20000000000 */
[----:B------:R-:W-:Y:S01]  /*7900*/  SHF.R.U32.HI R0, RZ, 0x14, R0 ;  /* 0x00000014ff007819 */ /* 0x000fe20000011600 */
[----:B------:R-:W-:Y:S01]  /*7910*/  UMOV UR8, 0x3b39803f ;  /* 0x3b39803f00087882 */ /* 0x000fe20000000000 */
[----:B------:R-:W-:-:S04]  /*7920*/  UMOV UR9, 0x3c7abc9e ;  /* 0x3c7abc9e00097882 */ /* 0x000fc80000000000 */
[----:B------:R-:W-:-:S10]  /*7930*/  @!P0 DMUL R34, R34, 1.80143985094819840000e+16 ;  /* 0x4350000022228828 */ /* 0x000fd40000000000 */
[----:B------:R-:W-:Y:S01]  /*7940*/  @!P0 IMAD.MOV.U32 R10, RZ, RZ, R35 ;  /* 0x000000ffff0a8224 */ /* 0x000fe200078e0023 */
[----:B------:R-:W-:Y:S01]  /*7950*/  @!P0 LEA.HI R0, R35, 0xffffffca, RZ, 0xc ;  /* 0xffffffca23008811 */ /* 0x000fe200078f60ff */
[----:B------:R-:W-:-:S03]  /*7960*/  @!P0 IMAD.MOV.U32 R2, RZ, RZ, R34 ;  /* 0x000000ffff028224 */ /* 0x000fc600078e0022 */
[----:B------:R-:W-:Y:S01]  /*7970*/  LOP3.LUT R10, R10, 0x800fffff, RZ, 0xc0, !PT ;  /* 0x800fffff0a0a7812 */ /* 0x000fe200078ec0ff */
[----:B------:R-:W-:-:S03]  /*7980*/  IMAD.MOV.U32 R48, RZ, RZ, R2 ;  /* 0x000000ffff307224 */ /* 0x000fc600078e0002 */
[----:B------:R-:W-:-:S04]  /*7990*/  LOP3.LUT R10, R10, 0x3ff00000, RZ, 0xfc, !PT ;  /* 0x3ff000000a0a7812 */ /* 0x000fc800078efcff */
[----:B------:R-:W-:Y:S01]  /*79a0*/  ISETP.GE.U32.AND P2, PT, R10, 0x3ff6a09f, PT ;  /* 0x3ff6a09f0a00780c */ /* 0x000fe20003f46070 */
[----:B------:R-:W-:-:S12]  /*79b0*/  IMAD.MOV.U32 R49, RZ, RZ, R10 ;  /* 0x000000ffff317224 */ /* 0x000fd800078e000a */
[----:B------:R-:W-:-:S04]  /*79c0*/  @P2 VIADD R2, R49, 0xfff00000 ;  /* 0xfff0000031022836 */ /* 0x000fc80000000000 */
[----:B------:R-:W-:Y:S02]  /*79d0*/  @P2 IMAD.MOV.U32 R49, RZ, RZ, R2 ;  /* 0x000000ffff312224 */ /* 0x000fe400078e0002 */
[C---:B------:R-:W-:Y:S02]  /*79e0*/  VIADD R2, R0.reuse, 0xfffffc01 ;  /* 0xfffffc0100027836 */ /* 0x040fe40000000000 */
[----:B------:R-:W-:Y:S02]  /*79f0*/  @P2 VIADD R2, R0, 0xfffffc02 ;  /* 0xfffffc0200022836 */ /* 0x000fe40000000000 */
[C---:B------:R-:W-:Y:S02]  /*7a00*/  DADD R46, R48.reuse, 1 ;  /* 0x3ff00000302e7429 */ /* 0x040fe40000000000 */
[----:B------:R-:W-:-:S04]  /*7a10*/  DADD R48, R48, -1 ;  /* 0xbff0000030307429 */ /* 0x000fc80000000000 */
[----:B------:R-:W0:Y:S02]  /*7a20*/  MUFU.RCP64H R41, R47 ;  /* 0x0000002f00297308 */ /* 0x000e240000001800 */
[----:B0-----:R-:W-:-:S08]  /*7a30*/  DFMA R46, -R46, R40, 1 ;  /* 0x3ff000002e2e742b */ /* 0x001fd00000000128 */
[----:B------:R-:W-:-:S08]  /*7a40*/  DFMA R46, R46, R46, R46 ;  /* 0x0000002e2e2e722b */ /* 0x000fd0000000002e */
[----:B------:R-:W-:Y:S01]  /*7a50*/  DFMA R46, R40, R46, R40 ;  /* 0x0000002e282e722b */ /* 0x000fe20000000028 */
[----:B------:R-:W-:Y:S01]  /*7a60*/  IMAD.MOV.U32 R40, RZ, RZ, 0x41ad3b5a ;  /* 0x41ad3b5aff287424 */ /* 0x000fe200078e00ff */
[----:B------:R-:W-:-:S06]  /*7a70*/  MOV R41, 0x3ed0f5d2 ;  /* 0x3ed0f5d200297802 */ /* 0x000fcc0000000f00 */
[----:B------:R-:W-:-:S08]  /*7a80*/  DMUL R54, R48, R46 ;  /* 0x0000002e30367228 */ /* 0x000fd00000000000 */
[----:B------:R-:W-:-:S08]  /*7a90*/  DFMA R54, R48, R46, R54 ;  /* 0x0000002e3036722b */ /* 0x000fd00000000036 */
[----:B------:R-:W-:-:S08]  /*7aa0*/  DMUL R44, R54, R54 ;  /* 0x00000036362c7228 */ /* 0x000fd00000000000 */
[----:B------:R-:W-:Y:S01]  /*7ab0*/  DFMA R40, R44, UR6, R40 ;  /* 0x000000062c287c2b */ /* 0x000fe20008000028 */
[----:B------:R-:W-:Y:S01]  /*7ac0*/  UMOV UR6, 0x75488a3f ;  /* 0x75488a3f00067882 */ /* 0x000fe20000000000 */
[----:B------:R-:W-:-:S06]  /*7ad0*/  UMOV UR7, 0x3ef3b20a ;  /* 0x3ef3b20a00077882 */ /* 0x000fcc0000000000 */
[----:B------:R-:W-:Y:S01]  /*7ae0*/  DFMA R42, R44, R40, UR6 ;  /* 0x000000062c2a7e2b */ /* 0x000fe20008000028 */
[----:B------:R-:W-:Y:S01]  /*7af0*/  UMOV UR6, 0xe4faecd5 ;  /* 0xe4faecd500067882 */ /* 0x000fe20000000000 */
[----:B------:R-:W-:Y:S01]  /*7b00*/  UMOV UR7, 0x3f1745cd ;  /* 0x3f1745cd00077882 */ /* 0x000fe20000000000 */
[----:B------:R-:W-:-:S05]  /*7b10*/  DADD R40, R48, -R54 ;  /* 0x0000000030287229 */ /* 0x000fca0000000836 */
[----:B------:R-:W-:Y:S01]  /*7b20*/  DFMA R42, R44, R42, UR6 ;  /* 0x000000062c2a7e2b */ /* 0x000fe2000800002a */
[----:B------:R-:W-:Y:S01]  /*7b30*/  UMOV UR6, 0x258a578b ;  /* 0x258a578b00067882 */ /* 0x000fe20000000000 */
[----:B------:R-:W-:Y:S01]  /*7b40*/  UMOV UR7, 0x3f3c71c7 ;  /* 0x3f3c71c700077882 */ /* 0x000fe20000000000 */
[----:B------:R-:W-:-:S05]  /*7b50*/  DADD R40, R40, R40 ;  /* 0x0000000028287229 */ /* 0x000fca0000000028 */
[----:B------:R-:W-:Y:S01]  /*7b60*/  DFMA R42, R44, R42, UR6 ;  /* 0x000000062c2a7e2b */ /* 0x000fe2000800002a */
[----:B------:R-:W-:Y:S01]  /*7b70*/  UMOV UR6, 0x9242b910 ;  /* 0x9242b91000067882 */ /* 0x000fe20000000000 */
[----:B------:R-:W-:Y:S01]  /*7b80*/  UMOV UR7, 0x3f624924 ;  /* 0x3f62492400077882 */ /* 0x000fe20000000000 */
[-C--:B------:R-:W-:Y:S02]  /*7b90*/  DFMA R40, R48, -R54.reuse, R40 ;  /* 0x800000363028722b */ /* 0x080fe40000000028 */
[----:B------:R-:W-:-:S03]  /*7ba0*/  DMUL R48, R54, R54 ;  /* 0x0000003636307228 */ /* 0x000fc60000000000 */
[----:B------:R-:W-:Y:S01]  /*7bb0*/  DFMA R42, R44, R42, UR6 ;  /* 0x000000062c2a7e2b */ /* 0x000fe2000800002a */
[----:B------:R-:W-:Y:S01]  /*7bc0*/  UMOV UR6, 0x99999dfb ;  /* 0x99999dfb00067882 */ /* 0x000fe20000000000 */
[----:B------:R-:W-:Y:S01]  /*7bd0*/  UMOV UR7, 0x3f899999 ;  /* 0x3f89999900077882 */ /* 0x000fe20000000000 */
[----:B------:R-:W-:-:S05]  /*7be0*/  DMUL R40, R46, R40 ;  /* 0x000000282e287228 */ /* 0x000fca0000000000 */
[----:B------:R-:W-:Y:S01]  /*7bf0*/  DFMA R42, R44, R42, UR6 ;  /* 0x000000062c2a7e2b */ /* 0x000fe2000800002a */
[----:B------:R-:W-:Y:S01]  /*7c00*/  UMOV UR6, 0x55555555 ;  /* 0x5555555500067882 */ /* 0x000fe20000000000 */
[----:B------:R-:W-:-:S03]  /*7c10*/  UMOV UR7, 0x3fb55555 ;  /* 0x3fb5555500077882 */ /* 0x000fc60000000000 */
[----:B------:R-:W-:Y:S02]  /*7c20*/  VIADD R47, R41, 0x100000 ;  /* 0x00100000292f7836 */ /* 0x000fe40000000000 */
[----:B------:R-:W-:Y:S01]  /*7c30*/  IMAD.MOV.U32 R46, RZ, RZ, R40 ;  /* 0x000000ffff2e7224 */ /* 0x000fe200078e0028 */
[----:B------:R-:W-:-:S08]  /*7c40*/  DFMA R52, R44, R42, UR6 ;  /* 0x000000062c347e2b */ /* 0x000fd0000800002a */
[----:B------:R-:W-:Y:S01]  /*7c50*/  DADD R50, -R52, UR6 ;  /* 0x0000000634327e29 */ /* 0x000fe20008000100 */
[----:B------:R-:W-:Y:S01]  /*7c60*/  UMOV UR6, 0xb9e7b0 ;  /* 0x00b9e7b000067882 */ /* 0x000fe20000000000 */
[----:B------:R-:W-:-:S06]  /*7c70*/  UMOV UR7, 0x3c46a4cb ;  /* 0x3c46a4cb00077882 */ /* 0x000fcc0000000000 */
[----:B------:R-:W-:Y:S02]  /*7c80*/  DFMA R50, R44, R42, R50 ;  /* 0x0000002a2c32722b */ /* 0x000fe40000000032 */
[C---:B------:R-:W-:Y:S02]  /*7c90*/  DFMA R42, R54.reuse, R54, -R48 ;  /* 0x00000036362a722b */ /* 0x040fe40000000830 */
[----:B------:R-:W-:-:S04]  /*7ca0*/  DMUL R44, R54, R48 ;  /* 0x00000030362c7228 */ /* 0x000fc80000000000 */
[----:B------:R-:W-:Y:S01]  /*7cb0*/  DADD R50, R50, -UR6 ;  /* 0x8000000632327e29 */ /* 0x000fe20008000000 */
[----:B------:R-:W-:Y:S01]  /*7cc0*/  UMOV UR6, 0x80000000 ;  /* 0x8000000000067882 */ /* 0x000fe20000000000 */
[C---:B------:R-:W-:Y:S01]  /*7cd0*/  DFMA R46, R54.reuse, R46, R42 ;  /* 0x0000002e362e722b */ /* 0x040fe2000000002a */
[----:B------:R-:W-:Y:S01]  /*7ce0*/  UMOV UR7, 0x43300000 ;  /* 0x4330000000077882 */ /* 0x000fe20000000000 */
[----:B------:R-:W-:-:S08]  /*7cf0*/  DFMA R42, R54, R48, -R44 ;  /* 0x00000030362a722b */ /* 0x000fd0000000082c */
[----:B------:R-:W-:Y:S02]  /*7d00*/  DFMA R42, R40, R48, R42 ;  /* 0x00000030282a722b */ /* 0x000fe4000000002a */
[----:B------:R-:W-:-:S06]  /*7d10*/  DADD R48, R52, R50 ;  /* 0x0000000034307229 */ /* 0x000fcc0000000032 */
[----:B------:R-:W-:Y:S02]  /*7d20*/  DFMA R42, R54, R46, R42 ;  /* 0x0000002e362a722b */ /* 0x000fe4000000002a */
[----:B------:R-:W-:-:S08]  /*7d30*/  DADD R52, R52, -R48 ;  /* 0x0000000034347229 */ /* 0x000fd00000000830 */
[----:B------:R-:W-:Y:S02]  /*7d40*/  DADD R52, R50, R52 ;  /* 0x0000000032347229 */ /* 0x000fe40000000034 */
[----:B------:R-:W-:-:S08]  /*7d50*/  DMUL R50, R48, R44 ;  /* 0x0000002c30327228 */ /* 0x000fd00000000000 */
[----:B------:R-:W-:-:S08]  /*7d60*/  DFMA R46, R48, R44, -R50 ;  /* 0x0000002c302e722b */ /* 0x000fd00000000832 */
[----:B------:R-:W-:-:S08]  /*7d70*/  DFMA R42, R48, R42, R46 ;  /* 0x0000002a302a722b */ /* 0x000fd0000000002e */
[----:B------:R-:W-:-:S08]  /*7d80*/  DFMA R52, R52, R44, R42 ;  /* 0x0000002c3434722b */ /* 0x000fd0000000002a */
[----:B------:R-:W-:-:S08]  /*7d90*/  DADD R44, R50, R52 ;  /* 0x00000000322c7229 */ /* 0x000fd00000000034 */
[--C-:B------:R-:W-:Y:S02]  /*7da0*/  DADD R42, R54, R44.reuse ;  /* 0x00000000362a7229 */ /* 0x100fe4000000002c */
[----:B------:R-:W-:-:S06]  /*7db0*/  DADD R50, R50, -R44 ;  /* 0x0000000032327229 */ /* 0x000fcc000000082c */
[----:B------:R-:W-:Y:S02]  /*7dc0*/  DADD R54, R54, -R42 ;  /* 0x0000000036367229 */ /* 0x000fe4000000082a */
[----:B------:R-:W-:-:S06]  /*7dd0*/  DADD R50, R52, R50 ;  /* 0x0000000034327229 */ /* 0x000fcc0000000032 */
[----:B------:R-:W-:Y:S01]  /*7de0*/  DADD R54, R44, R54 ;  /* 0x000000002c367229 */ /* 0x000fe20000000036 */
[----:B------:R-:W-:Y:S01]  /*7df0*/  LOP3.LUT R44, R2, 0x80000000, RZ, 0x3c, !PT ;  /* 0x80000000022c7812 */ /* 0x000fe200078e3cff */
[----:B------:R-:W-:-:S06]  /*7e00*/  IMAD.MOV.U32 R45, RZ, RZ, 0x43300000 ;  /* 0x43300000ff2d7424 */ /* 0x000fcc00078e00ff */
[----:B------:R-:W-:Y:S02]  /*7e10*/  DADD R50, R50, R54 ;  /* 0x0000000032327229 */ /* 0x000fe40000000036 */
[----:B------:R-:W-:Y:S01]  /*7e20*/  DADD R44, R44, -UR6 ;  /* 0x800000062c2c7e29 */ /* 0x000fe20008000000 */
[----:B------:R-:W-:Y:S01]  /*7e30*/  UMOV UR6, 0xfefa39ef ;  /* 0xfefa39ef00067882 */ /* 0x000fe20000000000 */
[----:B------:R-:W-:-:S04]  /*7e40*/  UMOV UR7, 0x3fe62e42 ;  /* 0x3fe62e4200077882 */ /* 0x000fc80000000000 */
[----:B------:R-:W-:-:S08]  /*7e50*/  DADD R40, R40, R50 ;  /* 0x0000000028287229 */ /* 0x000fd00000000032 */
[----:B------:R-:W-:-:S08]  /*7e60*/  DADD R46, R42, R40 ;  /* 0x000000002a2e7229 */ /* 0x000fd00000000028 */
[--C-:B------:R-:W-:Y:S02]  /*7e70*/  DFMA R34, R44, UR6, R46.reuse ;  /* 0x000000062c227c2b */ /* 0x100fe4000800002e */
[----:B------:R-:W-:-:S06]  /*7e80*/  DADD R48, R42, -R46 ;  /* 0x000000002a307229 */ /* 0x000fcc000000082e */
[----:B------:R-:W-:Y:S02]  /*7e90*/  DFMA R42, R44, -UR6, R34 ;  /* 0x800000062c2a7c2b */ /* 0x000fe40008000022 */
[----:B------:R-:W-:-:S06]  /*7ea0*/  DADD R48, R40, R48 ;  /* 0x0000000028307229 */ /* 0x000fcc0000000030 */
[----:B------:R-:W-:-:S08]  /*7eb0*/  DADD R42, -R46, R42 ;  /* 0x000000002e2a7229 */ /* 0x000fd0000000012a */
[----:B------:R-:W-:-:S08]  /*7ec0*/  DADD R42, R48, -R42 ;  /* 0x00000000302a7229 */ /* 0x000fd0000000082a */
[----:B------:R-:W-:-:S08]  /*7ed0*/  DFMA R44, R44, UR8, R42 ;  /* 0x000000082c2c7c2b */ /* 0x000fd0000800002a */
[----:B------:R-:W-:-:S08]  /*7ee0*/  DADD R40, R34, R44 ;  /* 0x0000000022287229 */ /* 0x000fd0000000002c */
[----:B------:R-:W-:Y:S02]  /*7ef0*/  DADD R34, R34, -R40 ;  /* 0x0000000022227229 */ /* 0x000fe40000000828 */
[----:B------:R-:W-:-:S06]  /*7f00*/  DMUL R42, R40, 2 ;  /* 0x40000000282a7828 */ /* 0x000fcc0000000000 */
[----:B------:R-:W-:Y:S02]  /*7f10*/  DADD R34, R44, R34 ;  /* 0x000000002c227229 */ /* 0x000fe40000000022 */
[----:B------:R-:W-:Y:S01]  /*7f20*/  DFMA R40, R40, 2, -R42 ;  /* 0x400000002828782b */ /* 0x000fe2000000082a */
[----:B------:R-:W-:Y:S02]  /*7f30*/  IMAD.MOV.U32 R44, RZ, RZ, 0x652b82fe ;  /* 0x652b82feff2c7424 */ /* 0x000fe400078e00ff */
[----:B------:R-:W-:-:S05]  /*7f40*/  IMAD.MOV.U32 R45, RZ, RZ, 0x3ff71547 ;  /* 0x3ff71547ff2d7424 */ /* 0x000fca00078e00ff */
[----:B------:R-:W-:-:S08]  /*7f50*/  DFMA R40, R34, 2, R40 ;  /* 0x400000002228782b */ /* 0x000fd00000000028 */
[----:B------:R-:W-:-:S08]  /*7f60*/  DADD R46, R42, R40 ;  /* 0x000000002a2e7229 */ /* 0x000fd00000000028 */
[----:B------:R-:W-:Y:S02]  /*7f70*/  DFMA R44, R46, R44, 6.75539944105574400000e+15 ;  /* 0x433800002e2c742b */ /* 0x000fe4000000002c */
[----:B------:R-:W-:Y:S01]  /*7f80*/  FSETP.GEU.AND P0, PT, |R47|, 4.1917929649353027344, PT ;  /* 0x4086232b2f00780b */ /* 0x000fe20003f0e200 */
[----:B------:R-:W-:-:S05]  /*7f90*/  DADD R42, R42, -R46 ;  /* 0x000000002a2a7229 */ /* 0x000fca000000082e */
[----:B------:R-:W-:-:S03]  /*7fa0*/  DADD R34, R44, -6.75539944105574400000e+15 ;  /* 0xc33800002c227429 */ /* 0x000fc60000000000 */
[----:B------:R-:W-:-:S05]  /*7fb0*/  DADD R40, R40, R42 ;  /* 0x0000000028287229 */ /* 0x000fca000000002a */
        /* <DEDUP_REMOVED lines=42> */
[----:B------:R-:W-:Y:S02]  /*8260*/  @!P2 LEA.HI R0, R44, R44, RZ, 0x1 ;  /* 0x0000002c2c00a211 */ /* 0x000fe400078f08ff */
[----:B------:R-:W-:Y:S02]  /*8270*/  FSEL R43, R43, RZ, P0 ;  /* 0x000000ff2b2b7208 */ /* 0x000fe40000000000 */
[----:B------:R-:W-:-:S05]  /*8280*/  @!P2 SHF.R.S32.HI R0, RZ, 0x1, R0 ;  /* 0x00000001ff00a819 */ /* 0x000fca0000011400 */
[----:B------:R-:W-:Y:S02]  /*8290*/  @!P2 IMAD.IADD R2, R44, 0x1, -R0 ;  /* 0x000000012c02a824 */ /* 0x000fe400078e0a00 */
[----:B------:R-:W-:Y:S02]  /*82a0*/  @!P2 IMAD R35, R0, 0x100000, R35 ;  /* 0x001000000023a824 */ /* 0x000fe400078e0223 */
[----:B------:R-:W-:Y:S01]  /*82b0*/  @!P2 IMAD.MOV.U32 R44, RZ, RZ, RZ ;  /* 0x000000ffff2ca224 */ /* 0x000fe200078e00ff */
[----:B------:R-:W-:-:S06]  /*82c0*/  @!P2 LEA R45, R2, 0x3ff00000, 0x14 ;  /* 0x3ff00000022da811 */ /* 0x000fcc00078ea0ff */
[----:B------:R-:W-:-:S11]  /*82d0*/  @!P2 DMUL R42, R34, R44 ;  /* 0x0000002c222aa228 */ /* 0x000fd60000000000 */
.L_x_144:
[----:B------:R-:W-:Y:S01]  /*82e0*/  DFMA R40, R40, R42, R42 ;  /* 0x0000002a2828722b */ /* 0x000fe2000000002a */
[----:B------:R-:W-:Y:S01]  /*82f0*/  IMAD.MOV.U32 R34, RZ, RZ, R9 ;  /* 0x000000ffff227224 */ /* 0x000fe200078e0009 */
[----:B------:R-:W-:Y:S01]  /*8300*/  DSETP.NEU.AND P0, PT, |R42|, +INF , PT ;  /* 0x7ff000002a00742a */ /* 0x000fe20003f0d200 */
[----:B------:R-:W-:-:S07]  /*8310*/  IMAD.MOV.U32 R35, RZ, RZ, 0x0 ;  /* 0x00000000ff237424 */ /* 0x000fce00078e00ff */
[----:B------:R-:W-:Y:S02]  /*8320*/  FSEL R2, R42, R40, !P0 ;  /* 0x000000282a027208 */ /* 0x000fe40004000000 */
[----:B------:R-:W-:Y:S01]  /*8330*/  FSEL R0, R43, R41, !P0 ;  /* 0x000000292b007208 */ /* 0x000fe20004000000 */
[----:B------:R-:W-:Y:S06]  /*8340*/  RET.REL.NODEC R34 `(_Z9meanShiftPdmS_mS_miid) ;  /* 0xffffff7c222c7950 */ /* 0x000fec0003c3ffff */
.L_x_145:
[----:B------:R-:W-:-:S00]  /*8350*/  BRA `(.L_x_145) ;  /* 0xfffffffc00fc7947 */ /* 0x000fc0000383ffff */
[----:B------:R-:W-:-:S00]  /*8360*/  NOP ;  /* 0x0000000000007918 */ /* 0x000fc00000000000 */
        /* <DEDUP_REMOVED lines=9> */
.L_x_148:


//--------------------- .nv.shared._Z9meanShiftPdmS_mS_miid --------------------------
	.section	.nv.shared._Z9meanShiftPdmS_mS_miid,"aw",@nobits
	.sectionflags	@""
	.align	16
	.zero		1024


//--------------------- .nv.shared.reserved.0     --------------------------
	.section	.nv.shared.reserved.0,"aw",@nobits
	.weak		__nv_reservedSMEM_offset_0_alias
	.size		__nv_reservedSMEM_offset_0_alias, 0, 64
	.other		__nv_reservedSMEM_offset_0_alias,@"STO_CUDA_RESERVED_SHARED STV_DEFAULT"
__nv_reservedSMEM_offset_0_alias:
	.zero		0
	.zero		64


//--------------------- .nv.constant0._Z9meanShiftPdmS_mS_miid --------------------------
	.section	.nv.constant0._Z9meanShiftPdmS_mS_miid,"a",@progbits
	.sectionflags	@""
	.align	4
.nv.constant0._Z9meanShiftPdmS_mS_miid:
	.zero		960


//--------------------- SYMBOLS --------------------------

	.type		.nv.reservedSmem.offset0,@object
	.size		.nv.reservedSmem.offset0,0x4
	.type		.nv.reservedSmem.cap,@object
	.size		.nv.reservedSmem.cap,0x4
